//
// Generated by NVIDIA NVVM Compiler
//
// Compiler Build ID: CL-36424714
// Cuda compilation tools, release 13.0, V13.0.88
// Based on NVVM 20.0.0
//

.version 9.0
.target sm_100
.address_size 64

	// .globl	_Z21dynamic_gating_kernelPKfS0_S0_S0_S0_Pfiii
.extern .shared .align 16 .b8 s_mem[];

.visible .entry _Z21dynamic_gating_kernelPKfS0_S0_S0_S0_Pfiii(
	.param .u64 .ptr .align 1 _Z21dynamic_gating_kernelPKfS0_S0_S0_S0_Pfiii_param_0,
	.param .u64 .ptr .align 1 _Z21dynamic_gating_kernelPKfS0_S0_S0_S0_Pfiii_param_1,
	.param .u64 .ptr .align 1 _Z21dynamic_gating_kernelPKfS0_S0_S0_S0_Pfiii_param_2,
	.param .u64 .ptr .align 1 _Z21dynamic_gating_kernelPKfS0_S0_S0_S0_Pfiii_param_3,
	.param .u64 .ptr .align 1 _Z21dynamic_gating_kernelPKfS0_S0_S0_S0_Pfiii_param_4,
	.param .u64 .ptr .align 1 _Z21dynamic_gating_kernelPKfS0_S0_S0_S0_Pfiii_param_5,
	.param .u32 _Z21dynamic_gating_kernelPKfS0_S0_S0_S0_Pfiii_param_6,
	.param .u32 _Z21dynamic_gating_kernelPKfS0_S0_S0_S0_Pfiii_param_7,
	.param .u32 _Z21dynamic_gating_kernelPKfS0_S0_S0_S0_Pfiii_param_8
)
{
	.reg .pred 	%p<31>;
	.reg .b32 	%r<111>;
	.reg .b32 	%f<268>;
	.reg .b64 	%rd<44>;

	ld.param.u64 	%rd12, [_Z21dynamic_gating_kernelPKfS0_S0_S0_S0_Pfiii_param_0];
	ld.param.u64 	%rd15, [_Z21dynamic_gating_kernelPKfS0_S0_S0_S0_Pfiii_param_1];
	ld.param.u64 	%rd16, [_Z21dynamic_gating_kernelPKfS0_S0_S0_S0_Pfiii_param_2];
	ld.param.u64 	%rd17, [_Z21dynamic_gating_kernelPKfS0_S0_S0_S0_Pfiii_param_3];
	ld.param.u32 	%r54, [_Z21dynamic_gating_kernelPKfS0_S0_S0_S0_Pfiii_param_6];
	ld.param.u32 	%r52, [_Z21dynamic_gating_kernelPKfS0_S0_S0_S0_Pfiii_param_7];
	ld.param.u32 	%r53, [_Z21dynamic_gating_kernelPKfS0_S0_S0_S0_Pfiii_param_8];
	cvta.to.global.u64 	%rd1, %rd15;
	cvta.to.global.u64 	%rd2, %rd16;
	cvta.to.global.u64 	%rd3, %rd17;
	mov.u32 	%r1, %ctaid.x;
	mov.u32 	%r2, %tid.x;
	setp.ge.s32 	%p1, %r1, %r54;
	@%p1 bra 	$L__BB0_37;
	setp.ge.s32 	%p2, %r2, %r52;
	@%p2 bra 	$L__BB0_4;
	mul.lo.s32 	%r3, %r52, %r1;
	mov.u32 	%r4, %ntid.x;
	cvta.to.global.u64 	%rd4, %rd12;
	mov.u32 	%r57, s_mem;
	mov.u32 	%r95, %r2;
$L__BB0_3:
	add.s32 	%r55, %r95, %r3;
	mul.wide.s32 	%rd18, %r55, 4;
	add.s64 	%rd19, %rd4, %rd18;
	ld.global.nc.f32 	%f30, [%rd19];
	shl.b32 	%r56, %r95, 2;
	add.s32 	%r58, %r57, %r56;
	st.shared.f32 	[%r58], %f30;
	add.s32 	%r95, %r95, %r4;
	setp.lt.s32 	%p3, %r95, %r52;
	@%p3 bra 	$L__BB0_3;
$L__BB0_4:
	shl.b32 	%r59, %r52, 2;
	mov.u32 	%r60, s_mem;
	add.s32 	%r7, %r60, %r59;
	bar.sync 	0;
	setp.ge.s32 	%p4, %r2, %r53;
	@%p4 bra 	$L__BB0_22;
	setp.gt.s32 	%p5, %r52, 0;
	mov.u32 	%r8, %ntid.x;
	mov.u32 	%r103, %r2;
	@%p5 bra 	$L__BB0_6;
	bra.uni 	$L__BB0_21;
$L__BB0_6:
	and.b32  	%r9, %r52, 15;
	and.b32  	%r10, %r52, 7;
	and.b32  	%r11, %r52, 2147483632;
	and.b32  	%r12, %r52, 3;
	neg.s32 	%r13, %r11;
	mov.u32 	%r96, %r2;
$L__BB0_7:
	setp.lt.u32 	%p9, %r52, 16;
	mul.wide.s32 	%rd22, %r96, 4;
	add.s64 	%rd23, %rd2, %rd22;
	ld.global.nc.f32 	%f258, [%rd23];
	mul.lo.s32 	%r15, %r96, %r52;
	mov.b32 	%r101, 0;
	@%p9 bra 	$L__BB0_10;
	mov.u32 	%r65, s_mem;
	add.s32 	%r98, %r65, 32;
	mov.u32 	%r97, %r15;
	mov.u32 	%r99, %r13;
$L__BB0_9:
	.pragma "nounroll";
	mul.wide.s32 	%rd24, %r97, 4;
	add.s64 	%rd25, %rd1, %rd24;
	ld.shared.v4.f32 	{%f48, %f49, %f50, %f51}, [%r98+-32];
	ld.global.nc.f32 	%f52, [%rd25];
	fma.rn.f32 	%f53, %f48, %f52, %f258;
	ld.global.nc.f32 	%f54, [%rd25+4];
	fma.rn.f32 	%f55, %f49, %f54, %f53;
	ld.global.nc.f32 	%f56, [%rd25+8];
	fma.rn.f32 	%f57, %f50, %f56, %f55;
	ld.global.nc.f32 	%f58, [%rd25+12];
	fma.rn.f32 	%f59, %f51, %f58, %f57;
	ld.shared.v4.f32 	{%f60, %f61, %f62, %f63}, [%r98+-16];
	ld.global.nc.f32 	%f64, [%rd25+16];
	fma.rn.f32 	%f65, %f60, %f64, %f59;
	ld.global.nc.f32 	%f66, [%rd25+20];
	fma.rn.f32 	%f67, %f61, %f66, %f65;
	ld.global.nc.f32 	%f68, [%rd25+24];
	fma.rn.f32 	%f69, %f62, %f68, %f67;
	ld.global.nc.f32 	%f70, [%rd25+28];
	fma.rn.f32 	%f71, %f63, %f70, %f69;
	ld.shared.v4.f32 	{%f72, %f73, %f74, %f75}, [%r98];
	ld.global.nc.f32 	%f76, [%rd25+32];
	fma.rn.f32 	%f77, %f72, %f76, %f71;
	ld.global.nc.f32 	%f78, [%rd25+36];
	fma.rn.f32 	%f79, %f73, %f78, %f77;
	ld.global.nc.f32 	%f80, [%rd25+40];
	fma.rn.f32 	%f81, %f74, %f80, %f79;
	ld.global.nc.f32 	%f82, [%rd25+44];
	fma.rn.f32 	%f83, %f75, %f82, %f81;
	ld.shared.v4.f32 	{%f84, %f85, %f86, %f87}, [%r98+16];
	ld.global.nc.f32 	%f88, [%rd25+48];
	fma.rn.f32 	%f89, %f84, %f88, %f83;
	ld.global.nc.f32 	%f90, [%rd25+52];
	fma.rn.f32 	%f91, %f85, %f90, %f89;
	ld.global.nc.f32 	%f92, [%rd25+56];
	fma.rn.f32 	%f93, %f86, %f92, %f91;
	ld.global.nc.f32 	%f94, [%rd25+60];
	fma.rn.f32 	%f258, %f87, %f94, %f93;
	add.s32 	%r99, %r99, 16;
	add.s32 	%r98, %r98, 64;
	add.s32 	%r97, %r97, 16;
	setp.ne.s32 	%p10, %r99, 0;
	mov.u32 	%r101, %r11;
	@%p10 bra 	$L__BB0_9;
$L__BB0_10:
	setp.eq.s32 	%p11, %r9, 0;
	@%p11 bra 	$L__BB0_20;
	add.s32 	%r66, %r9, -1;
	setp.lt.u32 	%p12, %r66, 7;
	@%p12 bra 	$L__BB0_13;
	shl.b32 	%r67, %r101, 2;
	mov.u32 	%r68, s_mem;
	add.s32 	%r69, %r68, %r67;
	ld.shared.f32 	%f96, [%r69];
	add.s32 	%r70, %r101, %r15;
	mul.wide.s32 	%rd26, %r70, 4;
	add.s64 	%rd27, %rd1, %rd26;
	ld.global.nc.f32 	%f97, [%rd27];
	fma.rn.f32 	%f98, %f96, %f97, %f258;
	ld.shared.f32 	%f99, [%r69+4];
	ld.global.nc.f32 	%f100, [%rd27+4];
	fma.rn.f32 	%f101, %f99, %f100, %f98;
	ld.shared.f32 	%f102, [%r69+8];
	ld.global.nc.f32 	%f103, [%rd27+8];
	fma.rn.f32 	%f104, %f102, %f103, %f101;
	ld.shared.f32 	%f105, [%r69+12];
	ld.global.nc.f32 	%f106, [%rd27+12];
	fma.rn.f32 	%f107, %f105, %f106, %f104;
	ld.shared.f32 	%f108, [%r69+16];
	ld.global.nc.f32 	%f109, [%rd27+16];
	fma.rn.f32 	%f110, %f108, %f109, %f107;
	ld.shared.f32 	%f111, [%r69+20];
	ld.global.nc.f32 	%f112, [%rd27+20];
	fma.rn.f32 	%f113, %f111, %f112, %f110;
	ld.shared.f32 	%f114, [%r69+24];
	ld.global.nc.f32 	%f115, [%rd27+24];
	fma.rn.f32 	%f116, %f114, %f115, %f113;
	ld.shared.f32 	%f117, [%r69+28];
	ld.global.nc.f32 	%f118, [%rd27+28];
	fma.rn.f32 	%f258, %f117, %f118, %f116;
	add.s32 	%r101, %r101, 8;
$L__BB0_13:
	setp.eq.s32 	%p13, %r10, 0;
	@%p13 bra 	$L__BB0_20;
	add.s32 	%r71, %r10, -1;
	setp.lt.u32 	%p14, %r71, 3;
	@%p14 bra 	$L__BB0_16;
	shl.b32 	%r72, %r101, 2;
	mov.u32 	%r73, s_mem;
	add.s32 	%r74, %r73, %r72;
	ld.shared.f32 	%f120, [%r74];
	add.s32 	%r75, %r101, %r15;
	mul.wide.s32 	%rd28, %r75, 4;
	add.s64 	%rd29, %rd1, %rd28;
	ld.global.nc.f32 	%f121, [%rd29];
	fma.rn.f32 	%f122, %f120, %f121, %f258;
	ld.shared.f32 	%f123, [%r74+4];
	ld.global.nc.f32 	%f124, [%rd29+4];
	fma.rn.f32 	%f125, %f123, %f124, %f122;
	ld.shared.f32 	%f126, [%r74+8];
	ld.global.nc.f32 	%f127, [%rd29+8];
	fma.rn.f32 	%f128, %f126, %f127, %f125;
	ld.shared.f32 	%f129, [%r74+12];
	ld.global.nc.f32 	%f130, [%rd29+12];
	fma.rn.f32 	%f258, %f129, %f130, %f128;
	add.s32 	%r101, %r101, 4;
$L__BB0_16:
	setp.eq.s32 	%p15, %r12, 0;
	@%p15 bra 	$L__BB0_20;
	setp.eq.s32 	%p16, %r12, 1;
	shl.b32 	%r76, %r101, 2;
	mov.u32 	%r77, s_mem;
	add.s32 	%r27, %r77, %r76;
	ld.shared.f32 	%f131, [%r27];
	add.s32 	%r78, %r101, %r15;
	mul.wide.s32 	%rd30, %r78, 4;
	add.s64 	%rd5, %rd1, %rd30;
	ld.global.nc.f32 	%f132, [%rd5];
	fma.rn.f32 	%f258, %f131, %f132, %f258;
	@%p16 bra 	$L__BB0_20;
	setp.eq.s32 	%p17, %r12, 2;
	ld.shared.f32 	%f133, [%r27+4];
	ld.global.nc.f32 	%f134, [%rd5+4];
	fma.rn.f32 	%f258, %f133, %f134, %f258;
	@%p17 bra 	$L__BB0_20;
	ld.shared.f32 	%f135, [%r27+8];
	ld.global.nc.f32 	%f136, [%rd5+8];
	fma.rn.f32 	%f258, %f135, %f136, %f258;
$L__BB0_20:
	abs.f32 	%f137, %f258;
	mul.f32 	%f138, %f137, 0f4038AA3B;
	ex2.approx.ftz.f32 	%f139, %f138;
	add.f32 	%f140, %f139, 0f3F800000;
	rcp.approx.ftz.f32 	%f141, %f140;
	fma.rn.f32 	%f142, %f141, 0fC0000000, 0f3F800000;
	setp.ge.f32 	%p18, %f137, 0f41102CB4;
	selp.f32 	%f143, 0f3F800000, %f142, %p18;
	copysign.f32 	%f144, %f258, %f143;
	mul.f32 	%f145, %f258, %f258;
	fma.rn.f32 	%f146, %f145, 0f3C80F082, 0fBD563CAE;
	fma.rn.f32 	%f147, %f146, %f145, 0f3E085941;
	fma.rn.f32 	%f148, %f147, %f145, 0fBEAAA9ED;
	fma.rn.f32 	%f149, %f148, %f145, 0f00000000;
	fma.rn.f32 	%f150, %f149, %f258, %f258;
	setp.ge.f32 	%p19, %f137, 0f3F19999A;
	selp.f32 	%f151, %f144, %f150, %p19;
	shl.b32 	%r79, %r96, 2;
	add.s32 	%r80, %r7, %r79;
	st.shared.f32 	[%r80], %f151;
	add.s32 	%r96, %r96, %r8;
	setp.lt.s32 	%p20, %r96, %r53;
	@%p20 bra 	$L__BB0_7;
	bra.uni 	$L__BB0_22;
$L__BB0_21:
	mul.wide.s32 	%rd20, %r103, 4;
	add.s64 	%rd21, %rd2, %rd20;
	ld.global.nc.f32 	%f31, [%rd21];
	abs.f32 	%f32, %f31;
	mul.f32 	%f33, %f32, 0f4038AA3B;
	ex2.approx.ftz.f32 	%f34, %f33;
	add.f32 	%f35, %f34, 0f3F800000;
	rcp.approx.ftz.f32 	%f36, %f35;
	fma.rn.f32 	%f37, %f36, 0fC0000000, 0f3F800000;
	setp.ge.f32 	%p6, %f32, 0f41102CB4;
	selp.f32 	%f38, 0f3F800000, %f37, %p6;
	copysign.f32 	%f39, %f31, %f38;
	mul.f32 	%f40, %f31, %f31;
	fma.rn.f32 	%f41, %f40, 0f3C80F082, 0fBD563CAE;
	fma.rn.f32 	%f42, %f41, %f40, 0f3E085941;
	fma.rn.f32 	%f43, %f42, %f40, 0fBEAAA9ED;
	fma.rn.f32 	%f44, %f43, %f40, 0f00000000;
	fma.rn.f32 	%f45, %f44, %f31, %f31;
	setp.ge.f32 	%p7, %f32, 0f3F19999A;
	selp.f32 	%f46, %f39, %f45, %p7;
	shl.b32 	%r61, %r103, 2;
	add.s32 	%r62, %r7, %r61;
	st.shared.f32 	[%r62], %f46;
	add.s32 	%r103, %r103, %r8;
	setp.lt.s32 	%p8, %r103, %r53;
	@%p8 bra 	$L__BB0_21;
$L__BB0_22:
	bar.sync 	0;
	setp.ne.s32 	%p21, %r2, 0;
	@%p21 bra 	$L__BB0_37;
	ld.param.u64 	%rd40, [_Z21dynamic_gating_kernelPKfS0_S0_S0_S0_Pfiii_param_4];
	cvta.to.global.u64 	%rd31, %rd40;
	ld.global.nc.f32 	%f267, [%rd31];
	setp.lt.s32 	%p22, %r53, 1;
	@%p22 bra 	$L__BB0_36;
	and.b32  	%r31, %r53, 15;
	setp.lt.u32 	%p23, %r53, 16;
	mov.b32 	%r107, 0;
	@%p23 bra 	$L__BB0_27;
	and.b32  	%r107, %r53, 2147483632;
	neg.s32 	%r105, %r107;
	mov.u32 	%r83, s_mem;
	add.s32 	%r84, %r59, %r83;
	add.s32 	%r104, %r84, 32;
	add.s64 	%rd42, %rd3, 32;
$L__BB0_26:
	.pragma "nounroll";
	ld.shared.f32 	%f153, [%r104+-32];
	ld.global.nc.f32 	%f154, [%rd42+-32];
	fma.rn.f32 	%f155, %f153, %f154, %f267;
	ld.shared.f32 	%f156, [%r104+-28];
	ld.global.nc.f32 	%f157, [%rd42+-28];
	fma.rn.f32 	%f158, %f156, %f157, %f155;
	ld.shared.f32 	%f159, [%r104+-24];
	ld.global.nc.f32 	%f160, [%rd42+-24];
	fma.rn.f32 	%f161, %f159, %f160, %f158;
	ld.shared.f32 	%f162, [%r104+-20];
	ld.global.nc.f32 	%f163, [%rd42+-20];
	fma.rn.f32 	%f164, %f162, %f163, %f161;
	ld.shared.f32 	%f165, [%r104+-16];
	ld.global.nc.f32 	%f166, [%rd42+-16];
	fma.rn.f32 	%f167, %f165, %f166, %f164;
	ld.shared.f32 	%f168, [%r104+-12];
	ld.global.nc.f32 	%f169, [%rd42+-12];
	fma.rn.f32 	%f170, %f168, %f169, %f167;
	ld.shared.f32 	%f171, [%r104+-8];
	ld.global.nc.f32 	%f172, [%rd42+-8];
	fma.rn.f32 	%f173, %f171, %f172, %f170;
	ld.shared.f32 	%f174, [%r104+-4];
	ld.global.nc.f32 	%f175, [%rd42+-4];
	fma.rn.f32 	%f176, %f174, %f175, %f173;
	ld.shared.f32 	%f177, [%r104];
	ld.global.nc.f32 	%f178, [%rd42];
	fma.rn.f32 	%f179, %f177, %f178, %f176;
	ld.shared.f32 	%f180, [%r104+4];
	ld.global.nc.f32 	%f181, [%rd42+4];
	fma.rn.f32 	%f182, %f180, %f181, %f179;
	ld.shared.f32 	%f183, [%r104+8];
	ld.global.nc.f32 	%f184, [%rd42+8];
	fma.rn.f32 	%f185, %f183, %f184, %f182;
	ld.shared.f32 	%f186, [%r104+12];
	ld.global.nc.f32 	%f187, [%rd42+12];
	fma.rn.f32 	%f188, %f186, %f187, %f185;
	ld.shared.f32 	%f189, [%r104+16];
	ld.global.nc.f32 	%f190, [%rd42+16];
	fma.rn.f32 	%f191, %f189, %f190, %f188;
	ld.shared.f32 	%f192, [%r104+20];
	ld.global.nc.f32 	%f193, [%rd42+20];
	fma.rn.f32 	%f194, %f192, %f193, %f191;
	ld.shared.f32 	%f195, [%r104+24];
	ld.global.nc.f32 	%f196, [%rd42+24];
	fma.rn.f32 	%f197, %f195, %f196, %f194;
	ld.shared.f32 	%f198, [%r104+28];
	ld.global.nc.f32 	%f199, [%rd42+28];
	fma.rn.f32 	%f267, %f198, %f199, %f197;
	add.s32 	%r105, %r105, 16;
	add.s32 	%r104, %r104, 64;
	add.s64 	%rd42, %rd42, 64;
	setp.ne.s32 	%p24, %r105, 0;
	@%p24 bra 	$L__BB0_26;
$L__BB0_27:
	setp.eq.s32 	%p25, %r31, 0;
	@%p25 bra 	$L__BB0_36;
	and.b32  	%r40, %r53, 7;
	setp.lt.u32 	%p26, %r31, 8;
	@%p26 bra 	$L__BB0_30;
	shl.b32 	%r85, %r107, 2;
	add.s32 	%r86, %r7, %r85;
	ld.shared.f32 	%f201, [%r86];
	mul.wide.u32 	%rd32, %r107, 4;
	add.s64 	%rd33, %rd3, %rd32;
	ld.global.nc.f32 	%f202, [%rd33];
	fma.rn.f32 	%f203, %f201, %f202, %f267;
	ld.shared.f32 	%f204, [%r86+4];
	ld.global.nc.f32 	%f205, [%rd33+4];
	fma.rn.f32 	%f206, %f204, %f205, %f203;
	ld.shared.f32 	%f207, [%r86+8];
	ld.global.nc.f32 	%f208, [%rd33+8];
	fma.rn.f32 	%f209, %f207, %f208, %f206;
	ld.shared.f32 	%f210, [%r86+12];
	ld.global.nc.f32 	%f211, [%rd33+12];
	fma.rn.f32 	%f212, %f210, %f211, %f209;
	ld.shared.f32 	%f213, [%r86+16];
	ld.global.nc.f32 	%f214, [%rd33+16];
	fma.rn.f32 	%f215, %f213, %f214, %f212;
	ld.shared.f32 	%f216, [%r86+20];
	ld.global.nc.f32 	%f217, [%rd33+20];
	fma.rn.f32 	%f218, %f216, %f217, %f215;
	ld.shared.f32 	%f219, [%r86+24];
	ld.global.nc.f32 	%f220, [%rd33+24];
	fma.rn.f32 	%f221, %f219, %f220, %f218;
	ld.shared.f32 	%f222, [%r86+28];
	ld.global.nc.f32 	%f223, [%rd33+28];
	fma.rn.f32 	%f267, %f222, %f223, %f221;
	add.s32 	%r107, %r107, 8;
$L__BB0_30:
	setp.eq.s32 	%p27, %r40, 0;
	@%p27 bra 	$L__BB0_36;
	and.b32  	%r43, %r53, 3;
	setp.lt.u32 	%p28, %r40, 4;
	@%p28 bra 	$L__BB0_33;
	shl.b32 	%r87, %r107, 2;
	add.s32 	%r88, %r7, %r87;
	ld.shared.f32 	%f225, [%r88];
	mul.wide.u32 	%rd34, %r107, 4;
	add.s64 	%rd35, %rd3, %rd34;
	ld.global.nc.f32 	%f226, [%rd35];
	fma.rn.f32 	%f227, %f225, %f226, %f267;
	ld.shared.f32 	%f228, [%r88+4];
	ld.global.nc.f32 	%f229, [%rd35+4];
	fma.rn.f32 	%f230, %f228, %f229, %f227;
	ld.shared.f32 	%f231, [%r88+8];
	ld.global.nc.f32 	%f232, [%rd35+8];
	fma.rn.f32 	%f233, %f231, %f232, %f230;
	ld.shared.f32 	%f234, [%r88+12];
	ld.global.nc.f32 	%f235, [%rd35+12];
	fma.rn.f32 	%f267, %f234, %f235, %f233;
	add.s32 	%r107, %r107, 4;
$L__BB0_33:
	setp.eq.s32 	%p29, %r43, 0;
	@%p29 bra 	$L__BB0_36;
	mul.wide.u32 	%rd36, %r107, 4;
	add.s64 	%rd43, %rd3, %rd36;
	shl.b32 	%r89, %r107, 2;
	add.s32 	%r91, %r89, %r59;
	mov.u32 	%r92, s_mem;
	add.s32 	%r110, %r92, %r91;
	neg.s32 	%r109, %r43;
$L__BB0_35:
	.pragma "nounroll";
	ld.shared.f32 	%f236, [%r110];
	ld.global.nc.f32 	%f237, [%rd43];
	fma.rn.f32 	%f267, %f236, %f237, %f267;
	add.s64 	%rd43, %rd43, 4;
	add.s32 	%r110, %r110, 4;
	add.s32 	%r109, %r109, 1;
	setp.ne.s32 	%p30, %r109, 0;
	@%p30 bra 	$L__BB0_35;
$L__BB0_36:
	ld.param.u64 	%rd41, [_Z21dynamic_gating_kernelPKfS0_S0_S0_S0_Pfiii_param_5];
	fma.rn.f32 	%f238, %f267, 0fBBBB989D, 0f3F000000;
	cvt.sat.f32.f32 	%f239, %f238;
	mov.f32 	%f240, 0f4B400001;
	mov.f32 	%f241, 0f437C0000;
	fma.rm.f32 	%f242, %f239, %f241, %f240;
	add.f32 	%f243, %f242, 0fCB40007F;
	neg.f32 	%f244, %f243;
	fma.rn.f32 	%f245, %f267, 0fBFB8AA3B, %f244;
	fma.rn.f32 	%f246, %f267, 0fB2A57060, %f245;
	mov.b32 	%r93, %f242;
	shl.b32 	%r94, %r93, 23;
	mov.b32 	%f247, %r94;
	ex2.approx.ftz.f32 	%f248, %f246;
	fma.rn.f32 	%f249, %f248, %f247, 0f3F800000;
	rcp.rn.f32 	%f250, %f249;
	cvta.to.global.u64 	%rd37, %rd41;
	mul.wide.u32 	%rd38, %r1, 4;
	add.s64 	%rd39, %rd37, %rd38;
	st.global.f32 	[%rd39], %f250;
$L__BB0_37:
	ret;

}


// ===== COMPILED SASS (sm_100) =====

	.target	sm_100

	.elftype	@"ET_EXEC"


//--------------------- .note.nv.tkinfo           --------------------------
	.section	.note.nv.tkinfo,"",@"SHT_NOTE"
	.sectionflags	@"SHF_NOTE_NV_TKINFO"
	.tkinfo
        /*0018*/ 	.word	0x00000002
        /*0030*/ 	.string	""
        /*0030*/ 	.string	"ptxas"
        /*0030*/ 	.string	"Cuda compilation tools, release 13.0, V13.0.88"
        /*0030*/ 	.string	"Build cuda_13.0.r13.0/compiler.36424714_0"
        /*0030*/ 	.string	"-arch sm_100 -m 64 "



//--------------------- .note.nv.cuinfo           --------------------------
	.section	.note.nv.cuinfo,"",@"SHT_NOTE"
	.sectionflags	@"SHF_NOTE_NV_CUINFO"
        /*0018*/ 	.short	0x0002
        /*001a*/ 	.short	0x0064
        /*001c*/ 	.short	0x0082
	.zero		2


//--------------------- .nv.info                  --------------------------
	.section	.nv.info,"",@"SHT_CUDA_INFO"
	.align	4


	//----- nvinfo : EIATTR_REGCOUNT
	.align		4
        /*0000*/ 	.byte	0x04, 0x2f
        /*0002*/ 	.short	(.L_1 - .L_0)
	.align		4
.L_0:
        /*0004*/ 	.word	index@(_Z21dynamic_gating_kernelPKfS0_S0_S0_S0_Pfiii)
        /*0008*/ 	.word	0x00000020


	//----- nvinfo : EIATTR_FRAME_SIZE
	.align		4
.L_1:
        /*000c*/ 	.byte	0x04, 0x11
        /*000e*/ 	.short	(.L_3 - .L_2)
	.align		4
.L_2:
        /*0010*/ 	.word	index@($__internal_0_$__cuda_sm20_rcp_rn_f32_slowpath)
        /*0014*/ 	.word	0x00000000


	//----- nvinfo : EIATTR_FRAME_SIZE
	.align		4
.L_3:
        /*0018*/ 	.byte	0x04, 0x11
        /*001a*/ 	.short	(.L_5 - .L_4)
	.align		4
.L_4:
        /*001c*/ 	.word	index@(_Z21dynamic_gating_kernelPKfS0_S0_S0_S0_Pfiii)
        /*0020*/ 	.word	0x00000000


	//----- nvinfo : EIATTR_MIN_STACK_SIZE
	.align		4
.L_5:
        /*0024*/ 	.byte	0x04, 0x12
        /*0026*/ 	.short	(.L_7 - .L_6)
	.align		4
.L_6:
        /*0028*/ 	.word	index@(_Z21dynamic_gating_kernelPKfS0_S0_S0_S0_Pfiii)
        /*002c*/ 	.word	0x00000000
.L_7:


//--------------------- .nv.compat                --------------------------
	.section	.nv.compat,"",@"SHT_CUDA_COMPAT_INFO"
	.align	4
        /*0000*/ 	.byte	0x02, 0x09, 0x00, 0x00, 0x02, 0x02, 0x01, 0x00, 0x02, 0x05, 0x05, 0x00, 0x03, 0x07, 0x01, 0x01
        /*0010*/ 	.byte	0x02, 0x03, 0x00, 0x00, 0x02, 0x06, 0x01, 0x00, 0x04, 0x0b, 0x08, 0x00, 0x01, 0x00, 0x00, 0x00
        /*0020*/ 	.byte	0x00, 0x00, 0x00, 0x00


//--------------------- .nv.info._Z21dynamic_gating_kernelPKfS0_S0_S0_S0_Pfiii --------------------------
	.section	.nv.info._Z21dynamic_gating_kernelPKfS0_S0_S0_S0_Pfiii,"",@"SHT_CUDA_INFO"
	.sectionflags	@""
	.align	4


	//----- nvinfo : EIATTR_CUDA_API_VERSION
	.align		4
        /*0000*/ 	.byte	0x04, 0x37
        /*0002*/ 	.short	(.L_9 - .L_8)
.L_8:
        /*0004*/ 	.word	0x00000082


	//----- nvinfo : EIATTR_KPARAM_INFO
	.align		4
.L_9:
        /*0008*/ 	.byte	0x04, 0x17
        /*000a*/ 	.short	(.L_11 - .L_10)
.L_10:
        /*000c*/ 	.word	0x00000000
        /*0010*/ 	.short	0x0008
        /*0012*/ 	.short	0x0038
        /*0014*/ 	.byte	0x00, 0xf0, 0x11, 0x00


	//----- nvinfo : EIATTR_KPARAM_INFO
	.align		4
.L_11:
        /*0018*/ 	.byte	0x04, 0x17
        /*001a*/ 	.short	(.L_13 - .L_12)
.L_12:
        /*001c*/ 	.word	0x00000000
        /*0020*/ 	.short	0x0007
        /*0022*/ 	.short	0x0034
        /*0024*/ 	.byte	0x00, 0xf0, 0x11, 0x00


	//----- nvinfo : EIATTR_KPARAM_INFO
	.align		4
.L_13:
        /*0028*/ 	.byte	0x04, 0x17
        /*002a*/ 	.short	(.L_15 - .L_14)
.L_14:
        /*002c*/ 	.word	0x00000000
        /*0030*/ 	.short	0x0006
        /*0032*/ 	.short	0x0030
        /*0034*/ 	.byte	0x00, 0xf0, 0x11, 0x00


	//----- nvinfo : EIATTR_KPARAM_INFO
	.align		4
.L_15:
        /*0038*/ 	.byte	0x04, 0x17
        /*003a*/ 	.short	(.L_17 - .L_16)
.L_16:
        /*003c*/ 	.word	0x00000000
        /*0040*/ 	.short	0x0005
        /*0042*/ 	.short	0x0028
        /*0044*/ 	.byte	0x00, 0xf5, 0x21, 0x00


	//----- nvinfo : EIATTR_KPARAM_INFO
	.align		4
.L_17:
        /*0048*/ 	.byte	0x04, 0x17
        /*004a*/ 	.short	(.L_19 - .L_18)
.L_18:
        /*004c*/ 	.word	0x00000000
        /*0050*/ 	.short	0x0004
        /*0052*/ 	.short	0x0020
        /*0054*/ 	.byte	0x00, 0xf5, 0x21, 0x00


	//----- nvinfo : EIATTR_KPARAM_INFO
	.align		4
.L_19:
        /*0058*/ 	.byte	0x04, 0x17
        /*005a*/ 	.short	(.L_21 - .L_20)
.L_20:
        /*005c*/ 	.word	0x00000000
        /*0060*/ 	.short	0x0003
        /*0062*/ 	.short	0x0018
        /*0064*/ 	.byte	0x00, 0xf5, 0x21, 0x00


	//----- nvinfo : EIATTR_KPARAM_INFO
	.align		4
.L_21:
        /*0068*/ 	.byte	0x04, 0x17
        /*006a*/ 	.short	(.L_23 - .L_22)
.L_22:
        /*006c*/ 	.word	0x00000000
        /*0070*/ 	.short	0x0002
        /*0072*/ 	.short	0x0010
        /*0074*/ 	.byte	0x00, 0xf5, 0x21, 0x00


	//----- nvinfo : EIATTR_KPARAM_INFO
	.align		4
.L_23:
        /*0078*/ 	.byte	0x04, 0x17
        /*007a*/ 	.short	(.L_25 - .L_24)
.L_24:
        /*007c*/ 	.word	0x00000000
        /*0080*/ 	.short	0x0001
        /*0082*/ 	.short	0x0008
        /*0084*/ 	.byte	0x00, 0xf5, 0x21, 0x00


	//----- nvinfo : EIATTR_KPARAM_INFO
	.align		4
.L_25:
        /*0088*/ 	.byte	0x04, 0x17
        /*008a*/ 	.short	(.L_27 - .L_26)
.L_26:
        /*008c*/ 	.word	0x00000000
        /*0090*/ 	.short	0x0000
        /*0092*/ 	.short	0x0000
        /*0094*/ 	.byte	0x00, 0xf5, 0x21, 0x00


	//----- nvinfo : EIATTR_SPARSE_MMA_MASK
	.align		4
.L_27:
        /*0098*/ 	.byte	0x03, 0x50
        /*009a*/ 	.short	0x0000


	//----- nvinfo : EIATTR_MAXREG_COUNT
	.align		4
        /*009c*/ 	.byte	0x03, 0x1b
        /*009e*/ 	.short	0x00ff


	//----- nvinfo : EIATTR_NUM_BARRIERS
	.align		4
        /*00a0*/ 	.byte	0x02, 0x4c
        /*00a2*/ 	.byte	0x01
	.zero		1


	//----- nvinfo : EIATTR_MERCURY_ISA_VERSION
	.align		4
        /*00a4*/ 	.byte	0x03, 0x5f
        /*00a6*/ 	.short	0x0101


	//----- nvinfo : EIATTR_UNUSED_LOAD_BYTE_OFFSET
	.align		4
        /*00a8*/ 	.byte	0x04, 0x44
        /*00aa*/ 	.short	(.L_29 - .L_28)


	//   ....[0]....
.L_28:
        /*00ac*/ 	.word	0x00000c40
        /*00b0*/ 	.word	0x00000fff


	//----- nvinfo : EIATTR_VRC_CTA_INIT_COUNT
	.align		4
.L_29:
        /*00b4*/ 	.byte	0x02, 0x4a
	.zero		1
	.zero		1


	//----- nvinfo : EIATTR_EXIT_INSTR_OFFSETS
	.align		4
        /*00b8*/ 	.byte	0x04, 0x1c
        /*00ba*/ 	.short	(.L_31 - .L_30)


	//   ....[0]....
.L_30:
        /*00bc*/ 	.word	0x00000040


	//   ....[1]....
        /*00c0*/ 	.word	0x00000e70


	//   ....[2]....
        /*00c4*/ 	.word	0x000019f0


	//----- nvinfo : EIATTR_CRS_STACK_SIZE
	.align		4
.L_31:
        /*00c8*/ 	.byte	0x04, 0x1e
        /*00ca*/ 	.short	(.L_33 - .L_32)
.L_32:
        /*00cc*/ 	.word	0x00000000


	//----- nvinfo : EIATTR_CBANK_PARAM_SIZE
	.align		4
.L_33:
        /*00d0*/ 	.byte	0x03, 0x19
        /*00d2*/ 	.short	0x003c


	//----- nvinfo : EIATTR_PARAM_CBANK
	.align		4
        /*00d4*/ 	.byte	0x04, 0x0a
        /*00d6*/ 	.short	(.L_35 - .L_34)
	.align		4
.L_34:
        /*00d8*/ 	.word	index@(.nv.constant0._Z21dynamic_gating_kernelPKfS0_S0_S0_S0_Pfiii)
        /*00dc*/ 	.short	0x0380
        /*00de*/ 	.short	0x003c


	//----- nvinfo : EIATTR_SW_WAR
	.align		4
.L_35:
        /*00e0*/ 	.byte	0x04, 0x36
        /*00e2*/ 	.short	(.L_37 - .L_36)
.L_36:
        /*00e4*/ 	.word	0x00000008
.L_37:


//--------------------- .nv.callgraph             --------------------------
	.section	.nv.callgraph,"",@"SHT_CUDA_CALLGRAPH"
	.align	4
	.sectionentsize	8
	.align		4
        /*0000*/ 	.word	0x00000000
	.align		4
        /*0004*/ 	.word	0xffffffff
	.align		4
        /*0008*/ 	.word	0x00000000
	.align		4
        /*000c*/ 	.word	0xfffffffe
	.align		4
        /*0010*/ 	.word	0x00000000
	.align		4
        /*0014*/ 	.word	0xfffffffd
	.align		4
        /*0018*/ 	.word	0x00000000
	.align		4
        /*001c*/ 	.word	0xfffffffc


//--------------------- .text._Z21dynamic_gating_kernelPKfS0_S0_S0_S0_Pfiii --------------------------
	.section	.text._Z21dynamic_gating_kernelPKfS0_S0_S0_S0_Pfiii,"ax",@progbits
	.align	128
        .global         _Z21dynamic_gating_kernelPKfS0_S0_S0_S0_Pfiii
        .type           _Z21dynamic_gating_kernelPKfS0_S0_S0_S0_Pfiii,@function
        .size           _Z21dynamic_gating_kernelPKfS0_S0_S0_S0_Pfiii,(.L_x_31 - _Z21dynamic_gating_kernelPKfS0_S0_S0_S0_Pfiii)
        .other          _Z21dynamic_gating_kernelPKfS0_S0_S0_S0_Pfiii,@"STO_CUDA_ENTRY STV_DEFAULT"
_Z21dynamic_gating_kernelPKfS0_S0_S0_S0_Pfiii:
.text._Z21dynamic_gating_kernelPKfS0_S0_S0_S0_Pfiii:
[----:B------:R-:W-:Y:S01]  /*0000*/  LDC R1, c[0x0][0x37c] ;  /* 0x0000df00ff017b82 */ /* 0x000fe20000000800 */
[----:B------:R-:W0:Y:S01]  /*0010*/  S2R R0, SR_CTAID.X ;  /* 0x0000000000007919 */ /* 0x000e220000002500 */
[----:B------:R-:W0:Y:S02]  /*0020*/  LDCU UR4, c[0x0][0x3b0] ;  /* 0x00007600ff0477ac */ /* 0x000e240008000800 */
[----:B0-----:R-:W-:-:S13]  /*0030*/  ISETP.GE.AND P0, PT, R0, UR4, PT ;  /* 0x0000000400007c0c */ /* 0x001fda000bf06270 */
[----:B------:R-:W-:Y:S05]  /*0040*/  @P0 EXIT ;  /* 0x000000000000094d */ /* 0x000fea0003800000 */
[----:B------:R-:W0:Y:S01]  /*0050*/  S2R R2, SR_TID.X ;  /* 0x0000000000027919 */ /* 0x000e220000002100 */
[----:B------:R-:W0:Y:S01]  /*0060*/  LDC R13, c[0x0][0x3b4] ;  /* 0x0000ed00ff0d7b82 */ /* 0x000e220000000800 */
[----:B------:R-:W1:Y:S01]  /*0070*/  LDCU.64 UR6, c[0x0][0x358] ;  /* 0x00006b00ff0677ac */ /* 0x000e620008000a00 */
[----:B------:R-:W-:Y:S01]  /*0080*/  BSSY.RECONVERGENT B0, `(.L_x_0) ;  /* 0x0000011000007945 */ /* 0x000fe20003800200 */
[----:B0-----:R-:W-:-:S13]  /*0090*/  ISETP.GE.AND P0, PT, R2, R13, PT ;  /* 0x0000000d0200720c */ /* 0x001fda0003f06270 */
[----:B-1----:R-:W-:Y:S05]  /*00a0*/  @P0 BRA `(.L_x_1) ;  /* 0x0000000000380947 */ /* 0x002fea0003800000 */
[----:B------:R-:W0:Y:S01]  /*00b0*/  S2R R4, SR_CgaCtaId ;  /* 0x0000000000047919 */ /* 0x000e220000008800 */
[----:B------:R-:W1:Y:S01]  /*00c0*/  LDC R11, c[0x0][0x360] ;  /* 0x0000d800ff0b7b82 */ /* 0x000e620000000800 */
[----:B------:R-:W-:Y:S02]  /*00d0*/  MOV R3, 0x400 ;  /* 0x0000040000037802 */ /* 0x000fe40000000f00 */
[----:B------:R-:W-:-:S05]  /*00e0*/  MOV R8, R2 ;  /* 0x0000000200087202 */ /* 0x000fca0000000f00 */
[----:B------:R-:W2:Y:S01]  /*00f0*/  LDC.64 R6, c[0x0][0x380] ;  /* 0x0000e000ff067b82 */ /* 0x000ea20000000a00 */
[----:B0-----:R-:W-:-:S07]  /*0100*/  LEA R3, R4, R3, 0x18 ;  /* 0x0000000304037211 */ /* 0x001fce00078ec0ff */
.L_x_2:
[----:B------:R-:W-:-:S04]  /*0110*/  IMAD R5, R0, R13, R8 ;  /* 0x0000000d00057224 */ /* 0x000fc800078e0208 */
[----:B0-2---:R-:W-:-:S06]  /*0120*/  IMAD.WIDE R4, R5, 0x4, R6 ;  /* 0x0000000405047825 */ /* 0x005fcc00078e0206 */
[----:B------:R-:W2:Y:S01]  /*0130*/  LDG.E.CONSTANT R4, desc[UR6][R4.64] ;  /* 0x0000000604047981 */ /* 0x000ea2000c1e9900 */
[----:B------:R-:W-:Y:S01]  /*0140*/  LEA R9, R8, R3, 0x2 ;  /* 0x0000000308097211 */ /* 0x000fe200078e10ff */
[----:B-1----:R-:W-:-:S05]  /*0150*/  IMAD.IADD R8, R11, 0x1, R8 ;  /* 0x000000010b087824 */ /* 0x002fca00078e0208 */
[----:B------:R-:W-:Y:S01]  /*0160*/  ISETP.GE.AND P0, PT, R8, R13, PT ;  /* 0x0000000d0800720c */ /* 0x000fe20003f06270 */
[----:B--2---:R0:W-:-:S12]  /*0170*/  STS [R9], R4 ;  /* 0x0000000409007388 */ /* 0x0041d80000000800 */
[----:B------:R-:W-:Y:S05]  /*0180*/  @!P0 BRA `(.L_x_2) ;  /* 0xfffffffc00e08947 */ /* 0x000fea000383ffff */
.L_x_1:
[----:B------:R-:W-:Y:S05]  /*0190*/  BSYNC.RECONVERGENT B0 ;  /* 0x0000000000007941 */ /* 0x000fea0003800200 */
.L_x_0:
[----:B------:R-:W0:Y:S01]  /*01a0*/  LDCU UR4, c[0x0][0x3b8] ;  /* 0x00007700ff0477ac */ /* 0x000e220008000800 */
[----:B------:R-:W1:Y:S01]  /*01b0*/  S2UR UR5, SR_CgaCtaId ;  /* 0x00000000000579c3 */ /* 0x000e620000008800 */
[----:B------:R-:W-:Y:S01]  /*01c0*/  SHF.L.U32 R18, R13, 0x2, RZ ;  /* 0x000000020d127819 */ /* 0x000fe200000006ff */
[----:B------:R-:W-:Y:S01]  /*01d0*/  BSSY.RECONVERGENT B0, `(.L_x_3) ;  /* 0x00000c7000007945 */ /* 0x000fe20003800200 */
[----:B0-----:R-:W-:Y:S01]  /*01e0*/  MOV R9, UR4 ;  /* 0x0000000400097c02 */ /* 0x001fe20008000f00 */
[----:B------:R-:W-:-:S04]  /*01f0*/  UMOV UR4, 0x400 ;  /* 0x0000040000047882 */ /* 0x000fc80000000000 */
[----:B------:R-:W-:Y:S01]  /*0200*/  BAR.SYNC.DEFER_BLOCKING 0x0 ;  /* 0x0000000000007b1d */ /* 0x000fe20000010000 */
[----:B------:R-:W-:Y:S01]  /*0210*/  ISETP.GE.AND P0, PT, R2, R9, PT ;  /* 0x000000090200720c */ /* 0x000fe20003f06270 */
[----:B-1----:R-:W-:-:S06]  /*0220*/  ULEA UR4, UR5, UR4, 0x18 ;  /* 0x0000000405047291 */ /* 0x002fcc000f8ec0ff */
[----:B------:R-:W-:-:S06]  /*0230*/  VIADD R19, R18, UR4 ;  /* 0x0000000412137c36 */ /* 0x000fcc0008000000 */
[----:B------:R-:W-:Y:S05]  /*0240*/  @P0 BRA `(.L_x_4) ;  /* 0x0000000800fc0947 */ /* 0x000fea0003800000 */
[----:B------:R-:W0:Y:S01]  /*0250*/  LDC R3, c[0x0][0x360] ;  /* 0x0000d800ff037b82 */ /* 0x000e220000000800 */
[----:B------:R-:W-:-:S13]  /*0260*/  ISETP.GT.AND P0, PT, R13, RZ, PT ;  /* 0x000000ff0d00720c */ /* 0x000fda0003f04270 */
[----:B------:R-:W-:Y:S05]  /*0270*/  @P0 BRA `(.L_x_5) ;  /* 0x00000000006c0947 */ /* 0x000fea0003800000 */
[----:B------:R-:W1:Y:S01]  /*0280*/  LDC.64 R6, c[0x0][0x390] ;  /* 0x0000e400ff067b82 */ /* 0x000e620000000a00 */
[----:B------:R-:W-:-:S07]  /*0290*/  MOV R8, R2 ;  /* 0x0000000200087202 */ /* 0x000fce0000000f00 */
.L_x_6:
[----:B-1----:R-:W-:-:S06]  /*02a0*/  IMAD.WIDE R4, R8, 0x4, R6 ;  /* 0x0000000408047825 */ /* 0x002fcc00078e0206 */
[----:B--2---:R-:W2:Y:S01]  /*02b0*/  LDG.E.CONSTANT R5, desc[UR6][R4.64] ;  /* 0x0000000604057981 */ /* 0x004ea2000c1e9900 */
[----:B------:R-:W-:Y:S02]  /*02c0*/  HFMA2 R14, -RZ, RZ, 1.125, -9232 ;  /* 0x3c80f082ff0e7431 */ /* 0x000fe400000001ff */
[----:B------:R-:W-:Y:S02]  /*02d0*/  IMAD.MOV.U32 R12, RZ, RZ, 0x3f800000 ;  /* 0x3f800000ff0c7424 */ /* 0x000fe400078e00ff */
[C---:B--2---:R-:W-:Y:S01]  /*02e0*/  FMUL R10, |R5|.reuse, 2.8853900432586669922 ;  /* 0x4038aa3b050a7820 */ /* 0x044fe20000400200 */
[C---:B------:R-:W-:Y:S01]  /*02f0*/  FMUL R13, R5.reuse, R5 ;  /* 0x00000005050d7220 */ /* 0x040fe20000400000 */
[C---:B------:R-:W-:Y:S02]  /*0300*/  FSETP.GE.AND P1, PT, |R5|.reuse, 0.60000002384185791016, PT ;  /* 0x3f19999a0500780b */ /* 0x040fe40003f26200 */
[----:B------:R-:W-:Y:S01]  /*0310*/  FSETP.GE.AND P0, PT, |R5|, 9.010913848876953125, PT ;  /* 0x41102cb40500780b */ /* 0x000fe20003f06200 */
[C---:B------:R-:W-:Y:S01]  /*0320*/  FFMA R14, R13.reuse, R14, -0.052303962409496307373 ;  /* 0xbd563cae0d0e7423 */ /* 0x040fe2000000000e */
[----:B------:R-:W1:Y:S03]  /*0330*/  MUFU.EX2 R10, R10 ;  /* 0x0000000a000a7308 */ /* 0x000e660000000800 */
[----:B------:R-:W-:-:S04]  /*0340*/  FFMA R4, R13, R14, 0.1331529766321182251 ;  /* 0x3e0859410d047423 */ /* 0x000fc8000000000e */
[----:B------:R-:W-:-:S04]  /*0350*/  FFMA R4, R13, R4, -0.33332768082618713379 ;  /* 0xbeaaa9ed0d047423 */ /* 0x000fc80000000004 */
[----:B------:R-:W-:Y:S01]  /*0360*/  FFMA R4, R13, R4, RZ ;  /* 0x000000040d047223 */ /* 0x000fe200000000ff */
[----:B-1----:R-:W-:-:S06]  /*0370*/  FADD R11, R10, 1 ;  /* 0x3f8000000a0b7421 */ /* 0x002fcc0000000000 */
[----:B------:R-:W1:Y:S02]  /*0380*/  MUFU.RCP R11, R11 ;  /* 0x0000000b000b7308 */ /* 0x000e640000001000 */
[----:B-1----:R-:W-:Y:S01]  /*0390*/  FFMA R12, R11, -2, R12 ;  /* 0xc00000000b0c7823 */ /* 0x002fe2000000000c */
[----:B------:R-:W-:Y:S02]  /*03a0*/  LEA R11, R8, R19, 0x2 ;  /* 0x00000013080b7211 */ /* 0x000fe400078e10ff */
[----:B0-----:R-:W-:Y:S02]  /*03b0*/  IADD3 R8, PT, PT, R3, R8, RZ ;  /* 0x0000000803087210 */ /* 0x001fe40007ffe0ff */
[----:B------:R-:W-:Y:S02]  /*03c0*/  FSEL R12, R12, 1, !P0 ;  /* 0x3f8000000c0c7808 */ /* 0x000fe40004000000 */
[----:B------:R-:W-:Y:S02]  /*03d0*/  ISETP.GE.AND P0, PT, R8, R9, PT ;  /* 0x000000090800720c */ /* 0x000fe40003f06270 */
[--C-:B------:R-:W-:Y:S01]  /*03e0*/  LOP3.LUT R12, R12, 0x80000000, R5.reuse, 0xb8, !PT ;  /* 0x800000000c0c7812 */ /* 0x100fe200078eb805 */
[----:B------:R-:W-:-:S05]  /*03f0*/  @!P1 FFMA R12, R5, R4, R5 ;  /* 0x00000004050c9223 */ /* 0x000fca0000000005 */
[----:B------:R2:W-:Y:S05]  /*0400*/  STS [R11], R12 ;  /* 0x0000000c0b007388 */ /* 0x0005ea0000000800 */
[----:B------:R-:W-:Y:S05]  /*0410*/  @!P0 BRA `(.L_x_6) ;  /* 0xfffffffc00a08947 */ /* 0x000fea000383ffff */
[----:B------:R-:W-:Y:S05]  /*0420*/  BRA `(.L_x_4) ;  /* 0x0000000800847947 */ /* 0x000fea0003800000 */
.L_x_5:
[C---:B------:R-:W-:Y:S01]  /*0430*/  LOP3.LUT R7, R13.reuse, 0x7ffffff0, RZ, 0xc0, !PT ;  /* 0x7ffffff00d077812 */ /* 0x040fe200078ec0ff */
[----:B------:R-:W-:Y:S01]  /*0440*/  IMAD.MOV.U32 R4, RZ, RZ, R2 ;  /* 0x000000ffff047224 */ /* 0x000fe200078e0002 */
[C---:B------:R-:W-:Y:S02]  /*0450*/  LOP3.LUT R17, R13.reuse, 0xf, RZ, 0xc0, !PT ;  /* 0x0000000f0d117812 */ /* 0x040fe400078ec0ff */
[C---:B------:R-:W-:Y:S02]  /*0460*/  LOP3.LUT R16, R13.reuse, 0x7, RZ, 0xc0, !PT ;  /* 0x000000070d107812 */ /* 0x040fe400078ec0ff */
[----:B------:R-:W-:Y:S02]  /*0470*/  LOP3.LUT R6, R13, 0x3, RZ, 0xc0, !PT ;  /* 0x000000030d067812 */ /* 0x000fe400078ec0ff */
[----:B------:R-:W-:-:S07]  /*0480*/  IADD3 R5, PT, PT, -R7, RZ, RZ ;  /* 0x000000ff07057210 */ /* 0x000fce0007ffe1ff */
.L_x_12:
[----:B-1----:R-:W1:Y:S01]  /*0490*/  LDC.64 R8, c[0x0][0x390] ;  /* 0x0000e400ff087b82 */ /* 0x002e620000000a00 */
[----:B------:R-:W2:Y:S01]  /*04a0*/  LDCU UR4, c[0x0][0x3b4] ;  /* 0x00007680ff0477ac */ /* 0x000ea20008000800 */
[----:B-1----:R-:W-:-:S05]  /*04b0*/  IMAD.WIDE R8, R4, 0x4, R8 ;  /* 0x0000000404087825 */ /* 0x002fca00078e0208 */
[----:B------:R1:W5:Y:S01]  /*04c0*/  LDG.E.CONSTANT R15, desc[UR6][R8.64] ;  /* 0x00000006080f7981 */ /* 0x000362000c1e9900 */
[----:B--2---:R-:W-:Y:S01]  /*04d0*/  UISETP.GE.U32.AND UP0, UPT, UR4, 0x10, UPT ;  /* 0x000000100400788c */ /* 0x004fe2000bf06070 */
[----:B------:R-:W-:Y:S01]  /*04e0*/  MOV R21, RZ ;  /* 0x000000ff00157202 */ /* 0x000fe20000000f00 */
[----:B------:R-:W-:-:S07]  /*04f0*/  IMAD R20, R4, UR4, RZ ;  /* 0x0000000404147c24 */ /* 0x000fce000f8e02ff */
[----:B-1----:R-:W-:Y:S05]  /*0500*/  BRA.U !UP0, `(.L_x_7) ;  /* 0x0000000108cc7547 */ /* 0x002fea000b800000 */
[----:B------:R-:W1:Y:S01]  /*0510*/  S2UR UR5, SR_CgaCtaId ;  /* 0x00000000000579c3 */ /* 0x000e620000008800 */
[----:B------:R-:W-:Y:S01]  /*0520*/  UMOV UR4, 0x400 ;  /* 0x0000040000047882 */ /* 0x000fe20000000000 */
[----:B------:R-:W-:Y:S01]  /*0530*/  IMAD.MOV.U32 R13, RZ, RZ, R20 ;  /* 0x000000ffff0d7224 */ /* 0x000fe200078e0014 */
[----:B------:R-:W-:Y:S01]  /*0540*/  MOV R12, R5 ;  /* 0x00000005000c7202 */ /* 0x000fe20000000f00 */
[----:B-1----:R-:W-:-:S04]  /*0550*/  ULEA UR4, UR5, UR4, 0x18 ;  /* 0x0000000405047291 */ /* 0x002fc8000f8ec0ff */
[----:B------:R-:W-:-:S06]  /*0560*/  UIADD3 UR4, UPT, UPT, UR4, 0x20, URZ ;  /* 0x0000002004047890 */ /* 0x000fcc000fffe0ff */
[----:B------:R-:W-:-:S07]  /*0570*/  MOV R14, UR4 ;  /* 0x00000004000e7c02 */ /* 0x000fce0008000f00 */
.L_x_8:
[----:B------:R-:W1:Y:S01]  /*0580*/  LDC.64 R22, c[0x0][0x388] ;  /* 0x0000e200ff167b82 */ /* 0x000e620000000a00 */
[----:B------:R-:W2:Y:S01]  /*0590*/  LDS.128 R8, [R14+-0x20] ;  /* 0xffffe0000e087984 */ /* 0x000ea20000000c00 */
[----:B-1----:R-:W-:-:S05]  /*05a0*/  IMAD.WIDE R22, R13, 0x4, R22 ;  /* 0x000000040d167825 */ /* 0x002fca00078e0216 */
[----:B------:R-:W2:Y:S04]  /*05b0*/  LDG.E.CONSTANT R24, desc[UR6][R22.64] ;  /* 0x0000000616187981 */ /* 0x000ea8000c1e9900 */
[----:B------:R-:W3:Y:S04]  /*05c0*/  LDG.E.CONSTANT R25, desc[UR6][R22.64+0x4] ;  /* 0x0000040616197981 */ /* 0x000ee8000c1e9900 */
[----:B------:R-:W4:Y:S04]  /*05d0*/  LDG.E.CONSTANT R21, desc[UR6][R22.64+0x8] ;  /* 0x0000080616157981 */ /* 0x000f28000c1e9900 */
[----:B------:R-:W4:Y:S04]  /*05e0*/  LDG.E.CONSTANT R26, desc[UR6][R22.64+0xc] ;  /* 0x00000c06161a7981 */ /* 0x000f28000c1e9900 */
[----:B------:R-:W4:Y:S01]  /*05f0*/  LDG.E.CONSTANT R28, desc[UR6][R22.64+0x1c] ;  /* 0x00001c06161c7981 */ /* 0x000f22000c1e9900 */
[----:B--2--5:R-:W-:-:S03]  /*0600*/  FFMA R8, R8, R24, R15 ;  /* 0x0000001808087223 */ /* 0x024fc6000000000f */
[----:B------:R-:W2:Y:S01]  /*0610*/  LDG.E.CONSTANT R15, desc[UR6][R22.64+0x10] ;  /* 0x00001006160f7981 */ /* 0x000ea2000c1e9900 */
[----:B---3--:R-:W-:-:S03]  /*0620*/  FFMA R9, R9, R25, R8 ;  /* 0x0000001909097223 */ /* 0x008fc60000000008 */
[----:B------:R-:W3:Y:S01]  /*0630*/  LDG.E.CONSTANT R24, desc[UR6][R22.64+0x14] ;  /* 0x0000140616187981 */ /* 0x000ee2000c1e9900 */
[----:B----4-:R-:W-:-:S03]  /*0640*/  FFMA R10, R10, R21, R9 ;  /* 0x000000150a0a7223 */ /* 0x010fc60000000009 */
[----:B------:R-:W4:Y:S01]  /*0650*/  LDG.E.CONSTANT R21, desc[UR6][R22.64+0x18] ;  /* 0x0000180616157981 */ /* 0x000f22000c1e9900 */
[----:B------:R-:W-:-:S03]  /*0660*/  FFMA R25, R11, R26, R10 ;  /* 0x0000001a0b197223 */ /* 0x000fc6000000000a */
[----:B------:R-:W2:Y:S04]  /*0670*/  LDS.128 R8, [R14+-0x10] ;  /* 0xfffff0000e087984 */ /* 0x000ea80000000c00 */
[----:B------:R-:W4:Y:S01]  /*0680*/  LDG.E.CONSTANT R26, desc[UR6][R22.64+0x24] ;  /* 0x00002406161a7981 */ /* 0x000f22000c1e9900 */
[----:B--2---:R-:W-:-:S03]  /*0690*/  FFMA R8, R8, R15, R25 ;  /* 0x0000000f08087223 */ /* 0x004fc60000000019 */
[----:B------:R-:W2:Y:S01]  /*06a0*/  LDG.E.CONSTANT R15, desc[UR6][R22.64+0x20] ;  /* 0x00002006160f7981 */ /* 0x000ea2000c1e9900 */
[----:B---3--:R-:W-:-:S03]  /*06b0*/  FFMA R9, R9, R24, R8 ;  /* 0x0000001809097223 */ /* 0x008fc60000000008 */
[----:B------:R-:W3:Y:S01]  /*06c0*/  LDG.E.CONSTANT R24, desc[UR6][R22.64+0x2c] ;  /* 0x00002c0616187981 */ /* 0x000ee2000c1e9900 */
[----:B----4-:R-:W-:-:S03]  /*06d0*/  FFMA R10, R10, R21, R9 ;  /* 0x000000150a0a7223 */ /* 0x010fc60000000009 */
[----:B------:R-:W4:Y:S01]  /*06e0*/  LDG.E.CONSTANT R21, desc[UR6][R22.64+0x28] ;  /* 0x0000280616157981 */ /* 0x000f22000c1e9900 */
[----:B------:R-:W-:-:S03]  /*06f0*/  FFMA R25, R11, R28, R10 ;  /* 0x0000001c0b197223 */ /* 0x000fc6000000000a */
[----:B------:R-:W2:Y:S04]  /*0700*/  LDS.128 R8, [R14] ;  /* 0x000000000e087984 */ /* 0x000ea80000000c00 */
[----:B------:R-:W3:Y:S01]  /*0710*/  LDG.E.CONSTANT R28, desc[UR6][R22.64+0x3c] ;  /* 0x00003c06161c7981 */ /* 0x000ee2000c1e9900 */
[----:B--2---:R-:W-:-:S03]  /*0720*/  FFMA R8, R8, R15, R25 ;  /* 0x0000000f08087223 */ /* 0x004fc60000000019 */
[----:B------:R-:W2:Y:S01]  /*0730*/  LDG.E.CONSTANT R15, desc[UR6][R22.64+0x30] ;  /* 0x00003006160f7981 */ /* 0x000ea2000c1e9900 */
[----:B------:R-:W-:-:S03]  /*0740*/  FFMA R9, R9, R26, R8 ;  /* 0x0000001a09097223 */ /* 0x000fc60000000008 */
[----:B------:R-:W2:Y:S04]  /*0750*/  LDG.E.CONSTANT R26, desc[UR6][R22.64+0x34] ;  /* 0x00003406161a7981 */ /* 0x000ea8000c1e9900 */
[----:B------:R-:W2:Y:S01]  /*0760*/  LDG.E.CONSTANT R25, desc[UR6][R22.64+0x38] ;  /* 0x0000380616197981 */ /* 0x000ea2000c1e9900 */
[----:B----4-:R-:W-:-:S04]  /*0770*/  FFMA R10, R10, R21, R9 ;  /* 0x000000150a0a7223 */ /* 0x010fc80000000009 */
[----:B---3--:R-:W-:Y:S02]  /*0780*/  FFMA R21, R11, R24, R10 ;  /* 0x000000180b157223 */ /* 0x008fe4000000000a */
[----:B------:R1:W2:Y:S01]  /*0790*/  LDS.128 R8, [R14+0x10] ;  /* 0x000010000e087984 */ /* 0x0002a20000000c00 */
[----:B------:R-:W-:-:S05]  /*07a0*/  VIADD R12, R12, 0x10 ;  /* 0x000000100c0c7836 */ /* 0x000fca0000000000 */
[----:B------:R-:W-:Y:S02]  /*07b0*/  ISETP.NE.AND P0, PT, R12, RZ, PT ;  /* 0x000000ff0c00720c */ /* 0x000fe40003f05270 */
[----:B-1----:R-:W-:Y:S02]  /*07c0*/  IADD3 R14, PT, PT, R14, 0x40, RZ ;  /* 0x000000400e0e7810 */ /* 0x002fe40007ffe0ff */
[----:B------:R-:W-:Y:S01]  /*07d0*/  IADD3 R13, PT, PT, R13, 0x10, RZ ;  /* 0x000000100d0d7810 */ /* 0x000fe20007ffe0ff */
[----:B--2---:R-:W-:-:S04]  /*07e0*/  FFMA R8, R8, R15, R21 ;  /* 0x0000000f08087223 */ /* 0x004fc80000000015 */
[----:B------:R-:W-:-:S04]  /*07f0*/  FFMA R9, R9, R26, R8 ;  /* 0x0000001a09097223 */ /* 0x000fc80000000008 */
[----:B------:R-:W-:-:S04]  /*0800*/  FFMA R10, R10, R25, R9 ;  /* 0x000000190a0a7223 */ /* 0x000fc80000000009 */
[----:B------:R-:W-:Y:S01]  /*0810*/  FFMA R15, R11, R28, R10 ;  /* 0x0000001c0b0f7223 */ /* 0x000fe2000000000a */
[----:B------:R-:W-:Y:S06]  /*0820*/  @P0 BRA `(.L_x_8) ;  /* 0xfffffffc00540947 */ /* 0x000fec000383ffff */
[----:B------:R-:W-:-:S07]  /*0830*/  MOV R21, R7 ;  /* 0x0000000700157202 */ /* 0x000fce0000000f00 */
.L_x_7:
[----:B------:R-:W-:-:S13]  /*0840*/  ISETP.NE.AND P0, PT, R17, RZ, PT ;  /* 0x000000ff1100720c */ /* 0x000fda0003f05270 */
[----:B------:R-:W-:Y:S05]  /*0850*/  @!P0 BRA `(.L_x_9) ;  /* 0x0000000400188947 */ /* 0x000fea0003800000 */
[----:B------:R-:W-:Y:S01]  /*0860*/  VIADD R8, R17, 0xffffffff ;  /* 0xffffffff11087836 */ /* 0x000fe20000000000 */
[----:B------:R-:W-:-:S04]  /*0870*/  ISETP.NE.AND P1, PT, R16, RZ, PT ;  /* 0x000000ff1000720c */ /* 0x000fc80003f25270 */
[----:B------:R-:W-:-:S13]  /*0880*/  ISETP.GE.U32.AND P0, PT, R8, 0x7, PT ;  /* 0x000000070800780c */ /* 0x000fda0003f06070 */
[----:B------:R-:W-:Y:S05]  /*0890*/  @!P0 BRA `(.L_x_10) ;  /* 0x0000000000688947 */ /* 0x000fea0003800000 */
[----:B------:R-:W1:Y:S01]  /*08a0*/  LDC.64 R22, c[0x0][0x388] ;  /* 0x0000e200ff167b82 */ /* 0x000e620000000a00 */
[----:B------:R-:W-:-:S05]  /*08b0*/  IADD3 R9, PT, PT, R20, R21, RZ ;  /* 0x0000001514097210 */ /* 0x000fca0007ffe0ff */
[----:B-1----:R-:W-:-:S05]  /*08c0*/  IMAD.WIDE R22, R9, 0x4, R22 ;  /* 0x0000000409167825 */ /* 0x002fca00078e0216 */
[----:B------:R-:W2:Y:S01]  /*08d0*/  LDG.E.CONSTANT R13, desc[UR6][R22.64] ;  /* 0x00000006160d7981 */ /* 0x000ea2000c1e9900 */
[----:B------:R-:W1:Y:S01]  /*08e0*/  S2UR UR5, SR_CgaCtaId ;  /* 0x00000000000579c3 */ /* 0x000e620000008800 */
[----:B------:R-:W-:Y:S02]  /*08f0*/  UMOV UR4, 0x400 ;  /* 0x0000040000047882 */ /* 0x000fe40000000000 */
[----:B------:R-:W3:Y:S04]  /*0900*/  LDG.E.CONSTANT R12, desc[UR6][R22.64+0x4] ;  /* 0x00000406160c7981 */ /* 0x000ee8000c1e9900 */
[----:B------:R-:W4:Y:S04]  /*0910*/  LDG.E.CONSTANT R25, desc[UR6][R22.64+0x8] ;  /* 0x0000080616197981 */ /* 0x000f28000c1e9900 */
[----:B------:R-:W4:Y:S04]  /*0920*/  LDG.E.CONSTANT R24, desc[UR6][R22.64+0xc] ;  /* 0x00000c0616187981 */ /* 0x000f28000c1e9900 */
[----:B------:R-:W4:Y:S04]  /*0930*/  LDG.E.CONSTANT R27, desc[UR6][R22.64+0x10] ;  /* 0x00001006161b7981 */ /* 0x000f28000c1e9900 */
[----:B------:R-:W4:Y:S04]  /*0940*/  LDG.E.CONSTANT R29, desc[UR6][R22.64+0x18] ;  /* 0x00001806161d7981 */ /* 0x000f28000c1e9900 */
[----:B------:R-:W4:Y:S01]  /*0950*/  LDG.E.CONSTANT R28, desc[UR6][R22.64+0x1c] ;  /* 0x00001c06161c7981 */ /* 0x000f22000c1e9900 */
[----:B-1----:R-:W-:-:S06]  /*0960*/  ULEA UR4, UR5, UR4, 0x18 ;  /* 0x0000000405047291 */ /* 0x002fcc000f8ec0ff */
[----:B------:R-:W-:-:S05]  /*0970*/  LEA R26, R21, UR4, 0x2 ;  /* 0x00000004151a7c11 */ /* 0x000fca000f8e10ff */
[----:B------:R-:W2:Y:S02]  /*0980*/  LDS.128 R8, [R26] ;  /* 0x000000001a087984 */ /* 0x000ea40000000c00 */
[----:B--2--5:R-:W-:Y:S02]  /*0990*/  FFMA R13, R8, R13, R15 ;  /* 0x0000000d080d7223 */ /* 0x024fe4000000000f */
[----:B------:R-:W2:Y:S02]  /*09a0*/  LDG.E.CONSTANT R8, desc[UR6][R22.64+0x14] ;  /* 0x0000140616087981 */ /* 0x000ea4000c1e9900 */
[----:B---3--:R-:W-:Y:S02]  /*09b0*/  FFMA R9, R12, R9, R13 ;  /* 0x000000090c097223 */ /* 0x008fe4000000000d */
[----:B------:R-:W1:Y:S02]  /*09c0*/  LDS.128 R12, [R26+0x10] ;  /* 0x000010001a0c7984 */ /* 0x000e640000000c00 */
[----:B----4-:R-:W-:-:S04]  /*09d0*/  FFMA R9, R25, R10, R9 ;  /* 0x0000000a19097223 */ /* 0x010fc80000000009 */
[----:B------:R-:W-:Y:S01]  /*09e0*/  FFMA R9, R24, R11, R9 ;  /* 0x0000000b18097223 */ /* 0x000fe20000000009 */
[----:B------:R-:W-:-:S03]  /*09f0*/  IADD3 R21, PT, PT, R21, 0x8, RZ ;  /* 0x0000000815157810 */ /* 0x000fc60007ffe0ff */
[----:B-1----:R-:W-:-:S04]  /*0a00*/  FFMA R9, R12, R27, R9 ;  /* 0x0000001b0c097223 */ /* 0x002fc80000000009 */
[----:B--2---:R-:W-:-:S04]  /*0a10*/  FFMA R8, R8, R13, R9 ;  /* 0x0000000d08087223 */ /* 0x004fc80000000009 */
[----:B------:R-:W-:-:S04]  /*0a20*/  FFMA R29, R29, R14, R8 ;  /* 0x0000000e1d1d7223 */ /* 0x000fc80000000008 */
[----:B------:R-:W-:-:S07]  /*0a30*/  FFMA R15, R28, R15, R29 ;  /* 0x0000000f1c0f7223 */ /* 0x000fce000000001d */
.L_x_10:
[----:B------:R-:W-:Y:S05]  /*0a40*/  @!P1 BRA `(.L_x_9) ;  /* 0x00000000009c9947 */ /* 0x000fea0003800000 */
[----:B------:R-:W-:Y:S02]  /*0a50*/  IADD3 R8, PT, PT, R16, -0x1, RZ ;  /* 0xffffffff10087810 */ /* 0x000fe40007ffe0ff */
[----:B------:R-:W-:Y:S02]  /*0a60*/  ISETP.NE.AND P1, PT, R6, RZ, PT ;  /* 0x000000ff0600720c */ /* 0x000fe40003f25270 */
[----:B------:R-:W-:-:S13]  /*0a70*/  ISETP.GE.U32.AND P0, PT, R8, 0x3, PT ;  /* 0x000000030800780c */ /* 0x000fda0003f06070 */
[----:B------:R-:W-:Y:S05]  /*0a80*/  @!P0 BRA `(.L_x_11) ;  /* 0x0000000000448947 */ /* 0x000fea0003800000 */
[----:B------:R-:W1:Y:S01]  /*0a90*/  LDC.64 R12, c[0x0][0x388] ;  /* 0x0000e200ff0c7b82 */ /* 0x000e620000000a00 */
[----:B------:R-:W-:-:S04]  /*0aa0*/  IMAD.IADD R9, R20, 0x1, R21 ;  /* 0x0000000114097824 */ /* 0x000fc800078e0215 */
[----:B-1----:R-:W-:-:S05]  /*0ab0*/  IMAD.WIDE R12, R9, 0x4, R12 ;  /* 0x00000004090c7825 */ /* 0x002fca00078e020c */
[----:B------:R-:W2:Y:S04]  /*0ac0*/  LDG.E.CONSTANT R14, desc[UR6][R12.64] ;  /* 0x000000060c0e7981 */ /* 0x000ea8000c1e9900 */
[----:B------:R-:W3:Y:S04]  /*0ad0*/  LDG.E.CONSTANT R23, desc[UR6][R12.64+0x4] ;  /* 0x000004060c177981 */ /* 0x000ee8000c1e9900 */
[----:B------:R-:W4:Y:S04]  /*0ae0*/  LDG.E.CONSTANT R22, desc[UR6][R12.64+0x8] ;  /* 0x000008060c167981 */ /* 0x000f28000c1e9900 */
[----:B------:R-:W4:Y:S01]  /*0af0*/  LDG.E.CONSTANT R25, desc[UR6][R12.64+0xc] ;  /* 0x00000c060c197981 */ /* 0x000f22000c1e9900 */
[----:B------:R-:W1:Y:S01]  /*0b00*/  S2UR UR5, SR_CgaCtaId ;  /* 0x00000000000579c3 */ /* 0x000e620000008800 */
[----:B------:R-:W-:-:S02]  /*0b10*/  UMOV UR4, 0x400 ;  /* 0x0000040000047882 */ /* 0x000fc40000000000 */
[----:B-1----:R-:W-:-:S06]  /*0b20*/  ULEA UR4, UR5, UR4, 0x18 ;  /* 0x0000000405047291 */ /* 0x002fcc000f8ec0ff */
[C---:B------:R-:W-:Y:S02]  /*0b30*/  LEA R8, R21.reuse, UR4, 0x2 ;  /* 0x0000000415087c11 */ /* 0x040fe4000f8e10ff */
[----:B------:R-:W-:-:S04]  /*0b40*/  IADD3 R21, PT, PT, R21, 0x4, RZ ;  /* 0x0000000415157810 */ /* 0x000fc80007ffe0ff */
[----:B------:R-:W2:Y:S02]  /*0b50*/  LDS.128 R8, [R8] ;  /* 0x0000000008087984 */ /* 0x000ea40000000c00 */
[----:B--2--5:R-:W-:-:S04]  /*0b60*/  FFMA R14, R8, R14, R15 ;  /* 0x0000000e080e7223 */ /* 0x024fc8000000000f */
[----:B---3--:R-:W-:-:S04]  /*0b70*/  FFMA R9, R23, R9, R14 ;  /* 0x0000000917097223 */ /* 0x008fc8000000000e */
[----:B----4-:R-:W-:-:S04]  /*0b80*/  FFMA R10, R22, R10, R9 ;  /* 0x0000000a160a7223 */ /* 0x010fc80000000009 */
[----:B------:R-:W-:-:S07]  /*0b90*/  FFMA R15, R25, R11, R10 ;  /* 0x0000000b190f7223 */ /* 0x000fce000000000a */
.L_x_11:
[----:B------:R-:W-:Y:S05]  /*0ba0*/  @!P1 BRA `(.L_x_9) ;  /* 0x0000000000449947 */ /* 0x000fea0003800000 */
[----:B------:R-:W1:Y:S01]  /*0bb0*/  LDC.64 R12, c[0x0][0x388] ;  /* 0x0000e200ff0c7b82 */ /* 0x000e620000000a00 */
[----:B------:R-:W-:-:S05]  /*0bc0*/  IADD3 R9, PT, PT, R20, R21, RZ ;  /* 0x0000001514097210 */ /* 0x000fca0007ffe0ff */
[----:B-1----:R-:W-:-:S05]  /*0bd0*/  IMAD.WIDE R12, R9, 0x4, R12 ;  /* 0x00000004090c7825 */ /* 0x002fca00078e020c */
[----:B------:R-:W2:Y:S01]  /*0be0*/  LDG.E.CONSTANT R14, desc[UR6][R12.64] ;  /* 0x000000060c0e7981 */ /* 0x000ea2000c1e9900 */
[----:B------:R-:W1:Y:S01]  /*0bf0*/  S2UR UR5, SR_CgaCtaId ;  /* 0x00000000000579c3 */ /* 0x000e620000008800 */
[----:B------:R-:W-:Y:S01]  /*0c00*/  UMOV UR4, 0x400 ;  /* 0x0000040000047882 */ /* 0x000fe20000000000 */
[----:B------:R-:W-:Y:S01]  /*0c10*/  ISETP.NE.AND P0, PT, R6, 0x1, PT ;  /* 0x000000010600780c */ /* 0x000fe20003f05270 */
[----:B-1----:R-:W-:-:S06]  /*0c20*/  ULEA UR4, UR5, UR4, 0x18 ;  /* 0x0000000405047291 */ /* 0x002fcc000f8ec0ff */
[----:B------:R-:W-:-:S06]  /*0c30*/  LEA R8, R21, UR4, 0x2 ;  /* 0x0000000415087c11 */ /* 0x000fcc000f8e10ff */
[----:B------:R-:W2:Y:S02]  /*0c40*/  LDS.128 R8, [R8] ;  /* 0x0000000008087984 */ /* 0x000ea40000000c00 */
[----:B--2--5:R-:W-:Y:S01]  /*0c50*/  FFMA R15, R8, R14, R15 ;  /* 0x0000000e080f7223 */ /* 0x024fe2000000000f */
[----:B------:R-:W-:Y:S06]  /*0c60*/  @!P0 BRA `(.L_x_9) ;  /* 0x0000000000148947 */ /* 0x000fec0003800000 */
[----:B------:R-:W-:Y:S01]  /*0c70*/  ISETP.NE.AND P0, PT, R6, 0x2, PT ;  /* 0x000000020600780c */ /* 0x000fe20003f05270 */
[----:B------:R-:W2:-:S12]  /*0c80*/  LDG.E.CONSTANT R8, desc[UR6][R12.64+0x4] ;  /* 0x000004060c087981 */ /* 0x000e98000c1e9900 */
[----:B------:R-:W3:Y:S01]  /*0c90*/  @P0 LDG.E.CONSTANT R14, desc[UR6][R12.64+0x8] ;  /* 0x000008060c0e0981 */ /* 0x000ee2000c1e9900 */
[----:B--2---:R-:W-:-:S04]  /*0ca0*/  FFMA R15, R8, R9, R15 ;  /* 0x00000009080f7223 */ /* 0x004fc8000000000f */
[----:B---3--:R-:W-:-:S07]  /*0cb0*/  @P0 FFMA R15, R14, R10, R15 ;  /* 0x0000000a0e0f0223 */ /* 0x008fce000000000f */
.L_x_9:
[C---:B-----5:R-:W-:Y:S01]  /*0cc0*/  FMUL R8, |R15|.reuse, 2.8853900432586669922 ;  /* 0x4038aa3b0f087820 */ /* 0x060fe20000400200 */
[----:B------:R-:W-:Y:S02]  /*0cd0*/  HFMA2 R12, -RZ, RZ, 1.125, -9232 ;  /* 0x3c80f082ff0c7431 */ /* 0x000fe400000001ff */
[C---:B------:R-:W-:Y:S01]  /*0ce0*/  FMUL R11, R15.reuse, R15 ;  /* 0x0000000f0f0b7220 */ /* 0x040fe20000400000 */
[----:B------:R-:W-:Y:S01]  /*0cf0*/  IMAD.MOV.U32 R10, RZ, RZ, 0x3f800000 ;  /* 0x3f800000ff0a7424 */ /* 0x000fe200078e00ff */
[C---:B------:R-:W-:Y:S01]  /*0d00*/  FSETP.GE.AND P1, PT, |R15|.reuse, 0.60000002384185791016, PT ;  /* 0x3f19999a0f00780b */ /* 0x040fe20003f26200 */
[----:B------:R-:W1:Y:S01]  /*0d10*/  LDCU UR4, c[0x0][0x3b8] ;  /* 0x00007700ff0477ac */ /* 0x000e620008000800 */
[----:B------:R-:W2:Y:S01]  /*0d20*/  MUFU.EX2 R8, R8 ;  /* 0x0000000800087308 */ /* 0x000ea20000000800 */
[----:B------:R-:W-:Y:S01]  /*0d30*/  FSETP.GE.AND P0, PT, |R15|, 9.010913848876953125, PT ;  /* 0x41102cb40f00780b */ /* 0x000fe20003f06200 */
[----:B------:R-:W-:-:S04]  /*0d40*/  FFMA R12, R11, R12, -0.052303962409496307373 ;  /* 0xbd563cae0b0c7423 */ /* 0x000fc8000000000c */
[----:B------:R-:W-:Y:S01]  /*0d50*/  FFMA R12, R11, R12, 0.1331529766321182251 ;  /* 0x3e0859410b0c7423 */ /* 0x000fe2000000000c */
[----:B--2---:R-:W-:-:S03]  /*0d60*/  FADD R9, R8, 1 ;  /* 0x3f80000008097421 */ /* 0x004fc60000000000 */
[----:B------:R-:W-:-:S04]  /*0d70*/  FFMA R8, R11, R12, -0.33332768082618713379 ;  /* 0xbeaaa9ed0b087423 */ /* 0x000fc8000000000c */
[----:B------:R-:W-:Y:S01]  /*0d80*/  FFMA R8, R11, R8, RZ ;  /* 0x000000080b087223 */ /* 0x000fe200000000ff */
[----:B------:R-:W2:Y:S01]  /*0d90*/  MUFU.RCP R9, R9 ;  /* 0x0000000900097308 */ /* 0x000ea20000001000 */
[----:B------:R-:W-:Y:S02]  /*0da0*/  LEA R11, R4, R19, 0x2 ;  /* 0x00000013040b7211 */ /* 0x000fe400078e10ff */
[----:B0-----:R-:W-:Y:S01]  /*0db0*/  IADD3 R4, PT, PT, R3, R4, RZ ;  /* 0x0000000403047210 */ /* 0x001fe20007ffe0ff */
[----:B--2---:R-:W-:Y:S01]  /*0dc0*/  FFMA R10, R9, -2, R10 ;  /* 0xc0000000090a7823 */ /* 0x004fe2000000000a */
[----:B-1----:R-:W-:-:S04]  /*0dd0*/  MOV R9, UR4 ;  /* 0x0000000400097c02 */ /* 0x002fc80008000f00 */
[----:B------:R-:W-:Y:S02]  /*0de0*/  FSEL R10, R10, 1, !P0 ;  /* 0x3f8000000a0a7808 */ /* 0x000fe40004000000 */
[----:B------:R-:W-:Y:S02]  /*0df0*/  ISETP.GE.AND P0, PT, R4, R9, PT ;  /* 0x000000090400720c */ /* 0x000fe40003f06270 */
[--C-:B------:R-:W-:Y:S01]  /*0e00*/  LOP3.LUT R10, R10, 0x80000000, R15.reuse, 0xb8, !PT ;  /* 0x800000000a0a7812 */ /* 0x100fe200078eb80f */
[----:B------:R-:W-:-:S05]  /*0e10*/  @!P1 FFMA R10, R8, R15, R15 ;  /* 0x0000000f080a9223 */ /* 0x000fca000000000f */
[----:B------:R1:W-:Y:S05]  /*0e20*/  STS [R11], R10 ;  /* 0x0000000a0b007388 */ /* 0x0003ea0000000800 */
[----:B------:R-:W-:Y:S05]  /*0e30*/  @!P0 BRA `(.L_x_12) ;  /* 0xfffffff400948947 */ /* 0x000fea000383ffff */
.L_x_4:
[----:B------:R-:W-:Y:S05]  /*0e40*/  BSYNC.RECONVERGENT B0 ;  /* 0x0000000000007941 */ /* 0x000fea0003800200 */
.L_x_3:
[----:B------:R-:W-:Y:S01]  /*0e50*/  BAR.SYNC.DEFER_BLOCKING 0x0 ;  /* 0x0000000000007b1d */ /* 0x000fe20000010000 */
[----:B------:R-:W-:-:S13]  /*0e60*/  ISETP.NE.AND P0, PT, R2, RZ, PT ;  /* 0x000000ff0200720c */ /* 0x000fda0003f05270 */
[----:B------:R-:W-:Y:S05]  /*0e70*/  @P0 EXIT ;  /* 0x000000000000094d */ /* 0x000fea0003800000 */
[----:B------:R-:W0:Y:S02]  /*0e80*/  LDC.64 R16, c[0x0][0x3a0] ;  /* 0x0000e800ff107b82 */ /* 0x000e240000000a00 */
[----:B0-----:R0:W5:Y:S01]  /*0e90*/  LDG.E.CONSTANT R16, desc[UR6][R16.64] ;  /* 0x0000000610107981 */ /* 0x001162000c1e9900 */
[----:B------:R-:W-:Y:S01]  /*0ea0*/  ISETP.GE.AND P0, PT, R9, 0x1, PT ;  /* 0x000000010900780c */ /* 0x000fe20003f06270 */
[----:B------:R-:W-:-:S12]  /*0eb0*/  BSSY.RECONVERGENT B0, `(.L_x_13) ;  /* 0x0000098000007945 */ /* 0x000fd80003800200 */
[----:B0-----:R-:W-:Y:S05]  /*0ec0*/  @!P0 BRA `(.L_x_14) ;  /* 0x0000000800588947 */ /* 0x001fea0003800000 */
[C---:B------:R-:W-:Y:S01]  /*0ed0*/  ISETP.GE.U32.AND P1, PT, R9.reuse, 0x10, PT ;  /* 0x000000100900780c */ /* 0x040fe20003f26070 */
[----:B------:R-:W-:Y:S01]  /*0ee0*/  BSSY.RECONVERGENT B1, `(.L_x_15) ;  /* 0x0000046000017945 */ /* 0x000fe20003800200 */
[----:B------:R-:W-:Y:S01]  /*0ef0*/  LOP3.LUT R24, R9, 0xf, RZ, 0xc0, !PT ;  /* 0x0000000f09187812 */ /* 0x000fe200078ec0ff */
[----:B------:R-:W-:-:S03]  /*0f00*/  IMAD.MOV.U32 R6, RZ, RZ, RZ ;  /* 0x000000ffff067224 */ /* 0x000fc600078e00ff */
[----:B------:R-:W-:-:S07]  /*0f10*/  ISETP.NE.AND P0, PT, R24, RZ, PT ;  /* 0x000000ff1800720c */ /* 0x000fce0003f05270 */
[----:B------:R-:W-:Y:S06]  /*0f20*/  @!P1 BRA `(.L_x_16) ;  /* 0x0000000400049947 */ /* 0x000fec0003800000 */
[----:B------:R-:W0:Y:S01]  /*0f30*/  S2R R3, SR_CgaCtaId ;  /* 0x0000000000037919 */ /* 0x000e220000008800 */
[----:B------:R-:W3:Y:S01]  /*0f40*/  LDCU.64 UR4, c[0x0][0x398] ;  /* 0x00007300ff0477ac */ /* 0x000ee20008000a00 */
[----:B------:R-:W-:Y:S02]  /*0f50*/  MOV R2, 0x400 ;  /* 0x0000040000027802 */ /* 0x000fe40000000f00 */
[----:B------:R-:W-:-:S04]  /*0f60*/  LOP3.LUT R6, R9, 0x7ffffff0, RZ, 0xc0, !PT ;  /* 0x7ffffff009067812 */ /* 0x000fc800078ec0ff */
[----:B------:R-:W-:Y:S01]  /*0f70*/  IADD3 R5, PT, PT, -R6, RZ, RZ ;  /* 0x000000ff06057210 */ /* 0x000fe20007ffe1ff */
[----:B---3--:R-:W-:-:S04]  /*0f80*/  UIADD3 UR4, UP0, UPT, UR4, 0x20, URZ ;  /* 0x0000002004047890 */ /* 0x008fc8000ff1e0ff */
[----:B------:R-:W-:Y:S01]  /*0f90*/  UIADD3.X UR5, UPT, UPT, URZ, UR5, URZ, UP0, !UPT ;  /* 0x00000005ff057290 */ /* 0x000fe200087fe4ff */
[----:B0-----:R-:W-:Y:S02]  /*0fa0*/  LEA R3, R3, R2, 0x18 ;  /* 0x0000000203037211 */ /* 0x001fe400078ec0ff */
[----:B------:R-:W-:Y:S02]  /*0fb0*/  MOV R2, UR4 ;  /* 0x0000000400027c02 */ /* 0x000fe40008000f00 */
[----:B------:R-:W-:Y:S02]  /*0fc0*/  IADD3 R4, PT, PT, R18, 0x20, R3 ;  /* 0x0000002012047810 */ /* 0x000fe40007ffe003 */
[----:B------:R-:W-:-:S07]  /*0fd0*/  MOV R3, UR5 ;  /* 0x0000000500037c02 */ /* 0x000fce0008000f00 */
.L_x_17:
[----:B------:R-:W3:Y:S04]  /*0fe0*/  LDG.E.CONSTANT R17, desc[UR6][R2.64+-0x20] ;  /* 0xffffe00602117981 */ /* 0x000ee8000c1e9900 */
[----:B------:R-:W4:Y:S04]  /*0ff0*/  LDG.E.CONSTANT R26, desc[UR6][R2.64+-0x1c] ;  /* 0xffffe406021a7981 */ /* 0x000f28000c1e9900 */
[----:B------:R-:W4:Y:S04]  /*1000*/  LDG.E.CONSTANT R22, desc[UR6][R2.64+-0x18] ;  /* 0xffffe80602167981 */ /* 0x000f28000c1e9900 */
[----:B------:R-:W4:Y:S04]  /*1010*/  LDG.E.CONSTANT R23, desc[UR6][R2.64+-0x14] ;  /* 0xffffec0602177981 */ /* 0x000f28000c1e9900 */
[----:B------:R-:W4:Y:S04]  /*1020*/  LDG.E.CONSTANT R21, desc[UR6][R2.64+-0x10] ;  /* 0xfffff00602157981 */ /* 0x000f28000c1e9900 */
[----:B------:R-:W4:Y:S04]  /*1030*/  LDG.E.CONSTANT R20, desc[UR6][R2.64+-0xc] ;  /* 0xfffff40602147981 */ /* 0x000f28000c1e9900 */
[----:B------:R-:W4:Y:S04]  /*1040*/  LDG.E.CONSTANT R14, desc[UR6][R2.64+-0x8] ;  /* 0xfffff806020e7981 */ /* 0x000f28000c1e9900 */
[----:B------:R-:W3:Y:S04]  /*1050*/  LDS R15, [R4+-0x20] ;  /* 0xffffe000040f7984 */ /* 0x000ee80000000800 */
[----:B-12---:R-:W2:Y:S04]  /*1060*/  LDG.E.CONSTANT R11, desc[UR6][R2.64+-0x4] ;  /* 0xfffffc06020b7981 */ /* 0x006ea8000c1e9900 */
[----:B------:R-:W4:Y:S04]  /*1070*/  LDS R25, [R4+-0x1c] ;  /* 0xffffe40004197984 */ /* 0x000f280000000800 */
[----:B------:R-:W2:Y:S04]  /*1080*/  LDG.E.CONSTANT R8, desc[UR6][R2.64] ;  /* 0x0000000602087981 */ /* 0x000ea8000c1e9900 */
[----:B------:R-:W2:Y:S04]  /*1090*/  LDG.E.CONSTANT R7, desc[UR6][R2.64+0x4] ;  /* 0x0000040602077981 */ /* 0x000ea8000c1e9900 */
[----:B------:R-:W2:Y:S04]  /*10a0*/  LDG.E.CONSTANT R13, desc[UR6][R2.64+0x8] ;  /* 0x00000806020d7981 */ /* 0x000ea8000c1e9900 */
[----:B------:R-:W2:Y:S04]  /*10b0*/  LDG.E.CONSTANT R12, desc[UR6][R2.64+0xc] ;  /* 0x00000c06020c7981 */ /* 0x000ea8000c1e9900 */
[----:B------:R-:W2:Y:S04]  /*10c0*/  LDG.E.CONSTANT R10, desc[UR6][R2.64+0x10] ;  /* 0x00001006020a7981 */ /* 0x000ea8000c1e9900 */
[----:B------:R-:W-:Y:S04]  /*10d0*/  LDS R27, [R4+-0x10] ;  /* 0xfffff000041b7984 */ /* 0x000fe80000000800 */
[----:B------:R-:W-:Y:S01]  /*10e0*/  LDS R28, [R4+-0xc] ;  /* 0xfffff400041c7984 */ /* 0x000fe20000000800 */
[----:B---3-5:R-:W-:-:S03]  /*10f0*/  FFMA R16, R15, R17, R16 ;  /* 0x000000110f107223 */ /* 0x028fc60000000010 */
[----:B------:R-:W3:Y:S04]  /*1100*/  LDG.E.CONSTANT R17, desc[UR6][R2.64+0x14] ;  /* 0x0000140602117981 */ /* 0x000ee8000c1e9900 */
[----:B------:R-:W3:Y:S01]  /*1110*/  LDG.E.CONSTANT R15, desc[UR6][R2.64+0x18] ;  /* 0x00001806020f7981 */ /* 0x000ee2000c1e9900 */
[----:B----4-:R-:W-:-:S03]  /*1120*/  FFMA R25, R25, R26, R16 ;  /* 0x0000001a19197223 */ /* 0x010fc60000000010 */
[----:B------:R0:W4:Y:S01]  /*1130*/  LDG.E.CONSTANT R16, desc[UR6][R2.64+0x1c] ;  /* 0x00001c0602107981 */ /* 0x000122000c1e9900 */
[----:B------:R-:W-:-:S03]  /*1140*/  VIADD R5, R5, 0x10 ;  /* 0x0000001005057836 */ /* 0x000fc60000000000 */
[----:B------:R-:W1:Y:S02]  /*1150*/  LDS R26, [R4+-0x18] ;  /* 0xffffe800041a7984 */ /* 0x000e640000000800 */
[----:B------:R-:W-:Y:S02]  /*1160*/  ISETP.NE.AND P1, PT, R5, RZ, PT ;  /* 0x000000ff0500720c */ /* 0x000fe40003f25270 */
[----:B0-----:R-:W-:-:S04]  /*1170*/  IADD3 R2, P2, PT, R2, 0x40, RZ ;  /* 0x0000004002027810 */ /* 0x001fc80007f5e0ff */
[----:B------:R-:W-:Y:S01]  /*1180*/  IADD3.X R3, PT, PT, RZ, R3, RZ, P2, !PT ;  /* 0x00000003ff037210 */ /* 0x000fe200017fe4ff */
[----:B-1----:R-:W-:Y:S02]  /*1190*/  FFMA R22, R26, R22, R25 ;  /* 0x000000161a167223 */ /* 0x002fe40000000019 */
[----:B------:R-:W0:Y:S04]  /*11a0*/  LDS R25, [R4+-0x14] ;  /* 0xffffec0004197984 */ /* 0x000e280000000800 */
[----:B------:R-:W-:Y:S01]  /*11b0*/  LDS R26, [R4+-0x4] ;  /* 0xfffffc00041a7984 */ /* 0x000fe20000000800 */
[----:B0-----:R-:W-:-:S03]  /*11c0*/  FFMA R22, R25, R23, R22 ;  /* 0x0000001719167223 */ /* 0x001fc60000000016 */
[----:B------:R-:W0:Y:S01]  /*11d0*/  LDS R23, [R4+-0x8] ;  /* 0xfffff80004177984 */ /* 0x000e220000000800 */
[----:B------:R-:W-:-:S03]  /*11e0*/  FFMA R27, R27, R21, R22 ;  /* 0x000000151b1b7223 */ /* 0x000fc60000000016 */
[----:B------:R-:W1:Y:S01]  /*11f0*/  LDS R21, [R4] ;  /* 0x0000000004157984 */ /* 0x000e620000000800 */
[----:B------:R-:W-:-:S03]  /*1200*/  FFMA R28, R28, R20, R27 ;  /* 0x000000141c1c7223 */ /* 0x000fc6000000001b */
[----:B------:R-:W1:Y:S04]  /*1210*/  LDS R22, [R4+0x4] ;  /* 0x0000040004167984 */ /* 0x000e680000000800 */
[----:B------:R-:W1:Y:S04]  /*1220*/  LDS R20, [R4+0x8] ;  /* 0x0000080004147984 */ /* 0x000e680000000800 */
[----:B------:R-:W1:Y:S01]  /*1230*/  LDS R25, [R4+0xc] ;  /* 0x00000c0004197984 */ /* 0x000e620000000800 */
[----:B0-----:R-:W-:-:S03]  /*1240*/  FFMA R27, R23, R14, R28 ;  /* 0x0000000e171b7223 */ /* 0x001fc6000000001c */
[----:B------:R-:W0:Y:S01]  /*1250*/  LDS R23, [R4+0x10] ;  /* 0x0000100004177984 */ /* 0x000e220000000800 */
[----:B--2---:R-:W-:-:S03]  /*1260*/  FFMA R28, R26, R11, R27 ;  /* 0x0000000b1a1c7223 */ /* 0x004fc6000000001b */
[----:B------:R-:W3:Y:S01]  /*1270*/  LDS R26, [R4+0x14] ;  /* 0x00001400041a7984 */ /* 0x000ee20000000800 */
[----:B-1----:R-:W-:-:S03]  /*1280*/  FFMA R21, R21, R8, R28 ;  /* 0x0000000815157223 */ /* 0x002fc6000000001c */
[----:B------:R-:W1:Y:S01]  /*1290*/  LDS R14, [R4+0x18] ;  /* 0x00001800040e7984 */ /* 0x000e620000000800 */
[----:B------:R-:W-:-:S03]  /*12a0*/  FFMA R7, R22, R7, R21 ;  /* 0x0000000716077223 */ /* 0x000fc60000000015 */
[----:B------:R2:W4:Y:S01]  /*12b0*/  LDS R11, [R4+0x1c] ;  /* 0x00001c00040b7984 */ /* 0x0005220000000800 */
[----:B------:R-:W-:-:S04]  /*12c0*/  FFMA R20, R20, R13, R7 ;  /* 0x0000000d14147223 */ /* 0x000fc80000000007 */
[----:B------:R-:W-:Y:S01]  /*12d0*/  FFMA R12, R25, R12, R20 ;  /* 0x0000000c190c7223 */ /* 0x000fe20000000014 */
[----:B--2---:R-:W-:-:S03]  /*12e0*/  IADD3 R4, PT, PT, R4, 0x40, RZ ;  /* 0x0000004004047810 */ /* 0x004fc60007ffe0ff */
[----:B0-----:R-:W-:-:S04]  /*12f0*/  FFMA R23, R23, R10, R12 ;  /* 0x0000000a17177223 */ /* 0x001fc8000000000c */
[----:B---3--:R-:W-:-:S04]  /*1300*/  FFMA R17, R26, R17, R23 ;  /* 0x000000111a117223 */ /* 0x008fc80000000017 */
[----:B-1----:R-:W-:-:S04]  /*1310*/  FFMA R14, R14, R15, R17 ;  /* 0x0000000f0e0e7223 */ /* 0x002fc80000000011 */
[----:B----4-:R-:W-:Y:S01]  /*1320*/  FFMA R16, R11, R16, R14 ;  /* 0x000000100b107223 */ /* 0x010fe2000000000e */
[----:B------:R-:W-:Y:S06]  /*1330*/  @P1 BRA `(.L_x_17) ;  /* 0xfffffffc00281947 */ /* 0x000fec000383ffff */
.L_x_16:
[----:B------:R-:W-:Y:S05]  /*1340*/  BSYNC.RECONVERGENT B1 ;  /* 0x0000000000017941 */ /* 0x000fea0003800200 */
.L_x_15:
[----:B------:R-:W-:Y:S05]  /*1350*/  @!P0 BRA `(.L_x_14) ;  /* 0x0000000400348947 */ /* 0x000fea0003800000 */
[----:B------:R-:W-:Y:S01]  /*1360*/  ISETP.GE.U32.AND P0, PT, R24, 0x8, PT ;  /* 0x000000081800780c */ /* 0x000fe20003f06070 */
[----:B------:R-:W-:Y:S01]  /*1370*/  BSSY.RECONVERGENT B1, `(.L_x_18) ;  /* 0x0000020000017945 */ /* 0x000fe20003800200 */
[----:B------:R-:W-:-:S04]  /*1380*/  LOP3.LUT R22, R9, 0x7, RZ, 0xc0, !PT ;  /* 0x0000000709167812 */ /* 0x000fc800078ec0ff */
[----:B------:R-:W-:-:S07]  /*1390*/  ISETP.NE.AND P1, PT, R22, RZ, PT ;  /* 0x000000ff1600720c */ /* 0x000fce0003f25270 */
[----:B------:R-:W-:Y:S06]  /*13a0*/  @!P0 BRA `(.L_x_19) ;  /* 0x0000000000708947 */ /* 0x000fec0003800000 */
[----:B------:R-:W0:Y:S02]  /*13b0*/  LDC.64 R2, c[0x0][0x398] ;  /* 0x0000e600ff027b82 */ /* 0x000e240000000a00 */
[----:B0-----:R-:W-:-:S05]  /*13c0*/  IMAD.WIDE.U32 R2, R6, 0x4, R2 ;  /* 0x0000000406027825 */ /* 0x001fca00078e0002 */
[----:B--2---:R-:W2:Y:S04]  /*13d0*/  LDG.E.CONSTANT R12, desc[UR6][R2.64] ;  /* 0x00000006020c7981 */ /* 0x004ea8000c1e9900 */
[----:B------:R-:W3:Y:S04]  /*13e0*/  LDG.E.CONSTANT R14, desc[UR6][R2.64+0x4] ;  /* 0x00000406020e7981 */ /* 0x000ee8000c1e9900 */
[----:B------:R-:W4:Y:S04]  /*13f0*/  LDG.E.CONSTANT R20, desc[UR6][R2.64+0x8] ;  /* 0x0000080602147981 */ /* 0x000f28000c1e9900 */
[----:B------:R-:W4:Y:S04]  /*1400*/  LDG.E.CONSTANT R24, desc[UR6][R2.64+0xc] ;  /* 0x00000c0602187981 */ /* 0x000f28000c1e9900 */
[----:B------:R-:W4:Y:S04]  /*1410*/  LDG.E.CONSTANT R7, desc[UR6][R2.64+0x10] ;  /* 0x0000100602077981 */ /* 0x000f28000c1e9900 */
[----:B------:R-:W4:Y:S04]  /*1420*/  LDG.E.CONSTANT R5, desc[UR6][R2.64+0x14] ;  /* 0x0000140602057981 */ /* 0x000f28000c1e9900 */
[----:B------:R-:W4:Y:S04]  /*1430*/  LDG.E.CONSTANT R4, desc[UR6][R2.64+0x18] ;  /* 0x0000180602047981 */ /* 0x000f28000c1e9900 */
[----:B------:R-:W4:Y:S01]  /*1440*/  LDG.E.CONSTANT R8, desc[UR6][R2.64+0x1c] ;  /* 0x00001c0602087981 */ /* 0x000f22000c1e9900 */
[C---:B-1----:R-:W-:Y:S01]  /*1450*/  LEA R10, R6.reuse, R19, 0x2 ;  /* 0x00000013060a7211 */ /* 0x042fe200078e10ff */
[----:B------:R-:W-:-:S04]  /*1460*/  VIADD R6, R6, 0x8 ;  /* 0x0000000806067836 */ /* 0x000fc80000000000 */
[----:B------:R-:W2:Y:S04]  /*1470*/  LDS R15, [R10] ;  /* 0x000000000a0f7984 */ /* 0x000ea80000000800 */
[----:B------:R-:W3:Y:S04]  /*1480*/  LDS R17, [R10+0x4] ;  /* 0x000004000a117984 */ /* 0x000ee80000000800 */
[----:B------:R-:W4:Y:S04]  /*1490*/  LDS R21, [R10+0x8] ;  /* 0x000008000a157984 */ /* 0x000f280000000800 */
[----:B------:R-:W0:Y:S04]  /*14a0*/  LDS R23, [R10+0xc] ;  /* 0x00000c000a177984 */ /* 0x000e280000000800 */
[----:B------:R-:W1:Y:S04]  /*14b0*/  LDS R25, [R10+0x10] ;  /* 0x000010000a197984 */ /* 0x000e680000000800 */
[----:B------:R-:W1:Y:S04]  /*14c0*/  LDS R27, [R10+0x14] ;  /* 0x000014000a1b7984 */ /* 0x000e680000000800 */
[----:B------:R-:W1:Y:S04]  /*14d0*/  LDS R11, [R10+0x18] ;  /* 0x000018000a0b7984 */ /* 0x000e680000000800 */
[----:B------:R-:W1:Y:S01]  /*14e0*/  LDS R13, [R10+0x1c] ;  /* 0x00001c000a0d7984 */ /* 0x000e620000000800 */
[----:B--2--5:R-:W-:-:S04]  /*14f0*/  FFMA R12, R15, R12, R16 ;  /* 0x0000000c0f0c7223 */ /* 0x024fc80000000010 */
[----:B---3--:R-:W-:-:S04]  /*1500*/  FFMA R12, R17, R14, R12 ;  /* 0x0000000e110c7223 */ /* 0x008fc8000000000c */
[----:B----4-:R-:W-:-:S04]  /*1510*/  FFMA R12, R21, R20, R12 ;  /* 0x00000014150c7223 */ /* 0x010fc8000000000c */
[----:B0-----:R-:W-:-:S04]  /*1520*/  FFMA R12, R23, R24, R12 ;  /* 0x00000018170c7223 */ /* 0x001fc8000000000c */
[----:B-1----:R-:W-:-:S04]  /*1530*/  FFMA R12, R25, R7, R12 ;  /* 0x00000007190c7223 */ /* 0x002fc8000000000c */
[----:B------:R-:W-:-:S04]  /*1540*/  FFMA R12, R27, R5, R12 ;  /* 0x000000051b0c7223 */ /* 0x000fc8000000000c */
[----:B------:R-:W-:-:S04]  /*1550*/  FFMA R4, R11, R4, R12 ;  /* 0x000000040b047223 */ /* 0x000fc8000000000c */
[----:B------:R-:W-:-:S07]  /*1560*/  FFMA R16, R13, R8, R4 ;  /* 0x000000080d107223 */ /* 0x000fce0000000004 */
.L_x_19:
[----:B------:R-:W-:Y:S05]  /*1570*/  BSYNC.RECONVERGENT B1 ;  /* 0x0000000000017941 */ /* 0x000fea0003800200 */
.L_x_18:
        /* <DEDUP_REMOVED lines=8> */
[----:B------:R-:W3:Y:S04]  /*1600*/  LDG.E.CONSTANT R4, desc[UR6][R2.64] ;  /* 0x0000000602047981 */ /* 0x000ee8000c1e9900 */
[----:B------:R-:W4:Y:S04]  /*1610*/  LDG.E.CONSTANT R8, desc[UR6][R2.64+0x4] ;  /* 0x0000040602087981 */ /* 0x000f28000c1e9900 */
[----:B-1----:R-:W4:Y:S04]  /*1620*/  LDG.E.CONSTANT R10, desc[UR6][R2.64+0x8] ;  /* 0x00000806020a7981 */ /* 0x002f28000c1e9900 */
[----:B--2---:R-:W2:Y:S01]  /*1630*/  LDG.E.CONSTANT R12, desc[UR6][R2.64+0xc] ;  /* 0x00000c06020c7981 */ /* 0x004ea2000c1e9900 */
[----:B------:R-:W-:-:S02]  /*1640*/  LEA R19, R6, R19, 0x2 ;  /* 0x0000001306137211 */ /* 0x000fc400078e10ff */
[----:B------:R-:W-:-:S03]  /*1650*/  IADD3 R6, PT, PT, R6, 0x4, RZ ;  /* 0x0000000406067810 */ /* 0x000fc60007ffe0ff */
[----:B------:R-:W3:Y:S04]  /*1660*/  LDS R5, [R19] ;  /* 0x0000000013057984 */ /* 0x000ee80000000800 */
[----:B------:R-:W4:Y:S04]  /*1670*/  LDS R7, [R19+0x4] ;  /* 0x0000040013077984 */ /* 0x000f280000000800 */
[----:B------:R-:W0:Y:S04]  /*1680*/  LDS R11, [R19+0x8] ;  /* 0x00000800130b7984 */ /* 0x000e280000000800 */
[----:B------:R-:W2:Y:S01]  /*1690*/  LDS R13, [R19+0xc] ;  /* 0x00000c00130d7984 */ /* 0x000ea20000000800 */
[----:B---3-5:R-:W-:-:S04]  /*16a0*/  FFMA R4, R5, R4, R16 ;  /* 0x0000000405047223 */ /* 0x028fc80000000010 */
[----:B----4-:R-:W-:-:S04]  /*16b0*/  FFMA R4, R7, R8, R4 ;  /* 0x0000000807047223 */ /* 0x010fc80000000004 */
[----:B0-----:R-:W-:-:S04]  /*16c0*/  FFMA R4, R11, R10, R4 ;  /* 0x0000000a0b047223 */ /* 0x001fc80000000004 */
[----:B--2---:R-:W-:-:S07]  /*16d0*/  FFMA R16, R13, R12, R4 ;  /* 0x0000000c0d107223 */ /* 0x004fce0000000004 */
.L_x_21:
[----:B------:R-:W-:Y:S05]  /*16e0*/  BSYNC.RECONVERGENT B1 ;  /* 0x0000000000017941 */ /* 0x000fea0003800200 */
.L_x_20:
[----:B------:R-:W-:Y:S05]  /*16f0*/  @!P1 BRA `(.L_x_14) ;  /* 0x00000000004c9947 */ /* 0x000fea0003800000 */
[----:B------:R-:W0:Y:S01]  /*1700*/  S2UR UR5, SR_CgaCtaId ;  /* 0x00000000000579c3 */ /* 0x000e220000008800 */
[----:B------:R-:W-:Y:S01]  /*1710*/  UMOV UR4, 0x400 ;  /* 0x0000040000047882 */ /* 0x000fe20000000000 */
[----:B------:R-:W-:-:S06]  /*1720*/  IADD3 R9, PT, PT, -R9, RZ, RZ ;  /* 0x000000ff09097210 */ /* 0x000fcc0007ffe1ff */
[----:B------:R-:W3:Y:S01]  /*1730*/  LDC.64 R2, c[0x0][0x398] ;  /* 0x0000e600ff027b82 */ /* 0x000ee20000000a00 */
[----:B0-----:R-:W-:Y:S01]  /*1740*/  ULEA UR4, UR5, UR4, 0x18 ;  /* 0x0000000405047291 */ /* 0x001fe2000f8ec0ff */
[C---:B---3--:R-:W-:Y:S01]  /*1750*/  IMAD.WIDE.U32 R2, R6.reuse, 0x4, R2 ;  /* 0x0000000406027825 */ /* 0x048fe200078e0002 */
[----:B------:R-:W-:-:S03]  /*1760*/  LEA R6, R6, R18, 0x2 ;  /* 0x0000001206067211 */ /* 0x000fc600078e10ff */
[----:B------:R-:W-:Y:S01]  /*1770*/  IMAD.MOV.U32 R4, RZ, RZ, R2 ;  /* 0x000000ffff047224 */ /* 0x000fe200078e0002 */
[----:B------:R-:W-:-:S07]  /*1780*/  IADD3 R6, PT, PT, R6, UR4, RZ ;  /* 0x0000000406067c10 */ /* 0x000fce000fffe0ff */
.L_x_22:
[----:B------:R-:W-:Y:S01]  /*1790*/  MOV R2, R4 ;  /* 0x0000000400027202 */ /* 0x000fe20000000f00 */
[----:B------:R0:W3:Y:S05]  /*17a0*/  LDS R5, [R6] ;  /* 0x0000000006057984 */ /* 0x0000ea0000000800 */
[----:B------:R4:W3:Y:S01]  /*17b0*/  LDG.E.CONSTANT R2, desc[UR6][R2.64] ;  /* 0x0000000602027981 */ /* 0x0008e2000c1e9900 */
[----:B------:R-:W-:Y:S01]  /*17c0*/  VIADD R9, R9, 0x1 ;  /* 0x0000000109097836 */ /* 0x000fe20000000000 */
[----:B------:R-:W-:Y:S02]  /*17d0*/  IADD3 R4, P1, PT, R4, 0x4, RZ ;  /* 0x0000000404047810 */ /* 0x000fe40007f3e0ff */
[----:B0-----:R-:W-:-:S02]  /*17e0*/  IADD3 R6, PT, PT, R6, 0x4, RZ ;  /* 0x0000000406067810 */ /* 0x001fc40007ffe0ff */
[----:B------:R-:W-:Y:S02]  /*17f0*/  ISETP.NE.AND P0, PT, R9, RZ, PT ;  /* 0x000000ff0900720c */ /* 0x000fe40003f05270 */
[----:B----4-:R-:W-:Y:S01]  /*1800*/  IADD3.X R3, PT, PT, RZ, R3, RZ, P1, !PT ;  /* 0x00000003ff037210 */ /* 0x010fe20000ffe4ff */
[----:B---3-5:R-:W-:-:S10]  /*1810*/  FFMA R16, R5, R2, R16 ;  /* 0x0000000205107223 */ /* 0x028fd40000000010 */
[----:B------:R-:W-:Y:S05]  /*1820*/  @P0 BRA `(.L_x_22) ;  /* 0xfffffffc00d80947 */ /* 0x000fea000383ffff */
.L_x_14:
[----:B------:R-:W-:Y:S05]  /*1830*/  BSYNC.RECONVERGENT B0 ;  /* 0x0000000000007941 */ /* 0x000fea0003800200 */
.L_x_13:
[----:B------:R-:W-:Y:S02]  /*1840*/  HFMA2 R3, -RZ, RZ, 0.96630859375, -0.0022525787353515625 ;  /* 0x3bbb989dff037431 */ /* 0x000fe400000001ff */
[----:B------:R-:W-:Y:S01]  /*1850*/  IMAD.MOV.U32 R5, RZ, RZ, 0x437c0000 ;  /* 0x437c0000ff057424 */ /* 0x000fe200078e00ff */
[----:B------:R-:W-:Y:S02]  /*1860*/  BSSY.RECONVERGENT B0, `(.L_x_23) ;  /* 0x0000015000007945 */ /* 0x000fe40003800200 */
[----:B-----5:R-:W-:-:S04]  /*1870*/  FFMA.SAT R2, R16, -R3, 0.5 ;  /* 0x3f00000010027423 */ /* 0x020fc80000002803 */
[----:B------:R-:W-:-:S04]  /*1880*/  FFMA.RM R2, R2, R5, 12582913 ;  /* 0x4b40000102027423 */ /* 0x000fc80000004005 */
[C---:B------:R-:W-:Y:S01]  /*1890*/  FADD R3, R2.reuse, -12583039 ;  /* 0xcb40007f02037421 */ /* 0x040fe20000000000 */
[----:B------:R-:W-:-:S03]  /*18a0*/  SHF.L.U32 R2, R2, 0x17, RZ ;  /* 0x0000001702027819 */ /* 0x000fc600000006ff */
[----:B------:R-:W-:-:S04]  /*18b0*/  FFMA R3, R16, -1.4426950216293334961, -R3 ;  /* 0xbfb8aa3b10037823 */ /* 0x000fc80000000803 */
[----:B------:R-:W-:-:S06]  /*18c0*/  FFMA R3, R16, -1.925963033500011079e-08, R3 ;  /* 0xb2a5706010037823 */ /* 0x000fcc0000000003 */
[----:B------:R-:W0:Y:S02]  /*18d0*/  MUFU.EX2 R3, R3 ;  /* 0x0000000300037308 */ /* 0x000e240000000800 */
[----:B0-----:R-:W-:-:S05]  /*18e0*/  FFMA R6, R2, R3, 1 ;  /* 0x3f80000002067423 */ /* 0x001fca0000000003 */
[----:B------:R-:W-:-:S04]  /*18f0*/  IADD3 R2, PT, PT, R6, 0x1800000, RZ ;  /* 0x0180000006027810 */ /* 0x000fc80007ffe0ff */
[----:B------:R-:W-:-:S04]  /*1900*/  LOP3.LUT R2, R2, 0x7f800000, RZ, 0xc0, !PT ;  /* 0x7f80000002027812 */ /* 0x000fc800078ec0ff */
[----:B------:R-:W-:-:S13]  /*1910*/  ISETP.GT.U32.AND P0, PT, R2, 0x1ffffff, PT ;  /* 0x01ffffff0200780c */ /* 0x000fda0003f04070 */
[----:B------:R-:W-:Y:S05]  /*1920*/  @P0 BRA `(.L_x_24) ;  /* 0x0000000000100947 */ /* 0x000fea0003800000 */
[----:B------:R-:W-:-:S07]  /*1930*/  MOV R4, 0x1950 ;  /* 0x0000195000047802 */ /* 0x000fce0000000f00 */
[----:B-12---:R-:W-:Y:S05]  /*1940*/  CALL.REL.NOINC `($__internal_0_$__cuda_sm20_rcp_rn_f32_slowpath) ;  /* 0x00000000002c7944 */ /* 0x006fea0003c00000 */
[----:B------:R-:W-:Y:S01]  /*1950*/  MOV R5, R2 ;  /* 0x0000000200057202 */ /* 0x000fe20000000f00 */
[----:B------:R-:W-:Y:S06]  /*1960*/  BRA `(.L_x_25) ;  /* 0x0000000000107947 */ /* 0x000fec0003800000 */
.L_x_24:
[----:B------:R-:W0:Y:S02]  /*1970*/  MUFU.RCP R5, R6 ;  /* 0x0000000600057308 */ /* 0x000e240000001000 */
[----:B0-----:R-:W-:-:S04]  /*1980*/  FFMA R2, R6, R5, -1 ;  /* 0xbf80000006027423 */ /* 0x001fc80000000005 */
[----:B------:R-:W-:-:S04]  /*1990*/  FADD.FTZ R2, -R2, -RZ ;  /* 0x800000ff02027221 */ /* 0x000fc80000010100 */
[----:B------:R-:W-:-:S07]  /*19a0*/  FFMA R5, R5, R2, R5 ;  /* 0x0000000205057223 */ /* 0x000fce0000000005 */
.L_x_25:
[----:B------:R-:W-:Y:S05]  /*19b0*/  BSYNC.RECONVERGENT B0 ;  /* 0x0000000000007941 */ /* 0x000fea0003800200 */
.L_x_23:
[----:B------:R-:W0:Y:S02]  /*19c0*/  LDC.64 R2, c[0x0][0x3a8] ;  /* 0x0000ea00ff027b82 */ /* 0x000e240000000a00 */
[----:B0-----:R-:W-:-:S05]  /*19d0*/  IMAD.WIDE.U32 R2, R0, 0x4, R2 ;  /* 0x0000000400027825 */ /* 0x001fca00078e0002 */
[----:B------:R-:W-:Y:S01]  /*19e0*/  STG.E desc[UR6][R2.64], R5 ;  /* 0x0000000502007986 */ /* 0x000fe2000c101906 */
[----:B------:R-:W-:Y:S05]  /*19f0*/  EXIT ;  /* 0x000000000000794d */ /* 0x000fea0003800000 */
        .weak           $__internal_0_$__cuda_sm20_rcp_rn_f32_slowpath
        .type           $__internal_0_$__cuda_sm20_rcp_rn_f32_slowpath,@function
        .size           $__internal_0_$__cuda_sm20_rcp_rn_f32_slowpath,(.L_x_31 - $__internal_0_$__cuda_sm20_rcp_rn_f32_slowpath)
$__internal_0_$__cuda_sm20_rcp_rn_f32_slowpath:
[----:B------:R-:W-:Y:S01]  /*1a00*/  IMAD.SHL.U32 R2, R6, 0x2, RZ ;  /* 0x0000000206027824 */ /* 0x000fe200078e00ff */
[----:B------:R-:W-:Y:S04]  /*1a10*/  BSSY.RECONVERGENT B1, `(.L_x_26) ;  /* 0x0000031000017945 */ /* 0x000fe80003800200 */
[----:B------:R-:W-:Y:S02]  /*1a20*/  SHF.R.U32.HI R9, RZ, 0x18, R2 ;  /* 0x00000018ff097819 */ /* 0x000fe40000011602 */
[----:B------:R-:W-:Y:S02]  /*1a30*/  MOV R2, R6 ;  /* 0x0000000600027202 */ /* 0x000fe40000000f00 */
[----:B------:R-:W-:-:S13]  /*1a40*/  ISETP.NE.U32.AND P0, PT, R9, RZ, PT ;  /* 0x000000ff0900720c */ /* 0x000fda0003f05070 */
[----:B------:R-:W-:Y:S05]  /*1a50*/  @P0 BRA `(.L_x_27) ;  /* 0x0000000000280947 */ /* 0x000fea0003800000 */
[----:B------:R-:W-:-:S04]  /*1a60*/  SHF.L.U32 R3, R2, 0x1, RZ ;  /* 0x0000000102037819 */ /* 0x000fc800000006ff */
[----:B------:R-:W-:-:S13]  /*1a70*/  ISETP.NE.AND P0, PT, R3, RZ, PT ;  /* 0x000000ff0300720c */ /* 0x000fda0003f05270 */
[----:B------:R-:W-:Y:S01]  /*1a80*/  @P0 FFMA R6, R2, 1.84467440737095516160e+19, RZ ;  /* 0x5f80000002060823 */ /* 0x000fe200000000ff */
[----:B------:R-:W-:Y:S08]  /*1a90*/  @!P0 MUFU.RCP R5, R2 ;  /* 0x0000000200058308 */ /* 0x000ff00000001000 */
[----:B------:R-:W0:Y:S02]  /*1aa0*/  @P0 MUFU.RCP R3, R6 ;  /* 0x0000000600030308 */ /* 0x000e240000001000 */
[----:B0-----:R-:W-:-:S04]  /*1ab0*/  @P0 FFMA R7, R6, R3, -1 ;  /* 0xbf80000006070423 */ /* 0x001fc80000000003 */
[----:B------:R-:W-:-:S04]  /*1ac0*/  @P0 FADD.FTZ R8, -R7, -RZ ;  /* 0x800000ff07080221 */ /* 0x000fc80000010100 */
[----:B------:R-:W-:-:S04]  /*1ad0*/  @P0 FFMA R3, R3, R8, R3 ;  /* 0x0000000803030223 */ /* 0x000fc80000000003 */
[----:B------:R-:W-:Y:S01]  /*1ae0*/  @P0 FFMA R5, R3, 1.84467440737095516160e+19, RZ ;  /* 0x5f80000003050823 */ /* 0x000fe200000000ff */
[----:B------:R-:W-:Y:S06]  /*1af0*/  BRA `(.L_x_28) ;  /* 0x0000000000887947 */ /* 0x000fec0003800000 */
.L_x_27:
[----:B------:R-:W-:-:S04]  /*1b00*/  IADD3 R11, PT, PT, R9, -0xfd, RZ ;  /* 0xffffff03090b7810 */ /* 0x000fc80007ffe0ff */
[----:B------:R-:W-:-:S13]  /*1b10*/  ISETP.GT.U32.AND P0, PT, R11, 0x1, PT ;  /* 0x000000010b00780c */ /* 0x000fda0003f04070 */
[----:B------:R-:W-:Y:S05]  /*1b20*/  @P0 BRA `(.L_x_29) ;  /* 0x0000000000780947 */ /* 0x000fea0003800000 */
[----:B------:R-:W-:Y:S01]  /*1b30*/  LOP3.LUT R3, R2, 0x7fffff, RZ, 0xc0, !PT ;  /* 0x007fffff02037812 */ /* 0x000fe200078ec0ff */
[----:B------:R-:W-:-:S03]  /*1b40*/  IMAD.MOV.U32 R8, RZ, RZ, 0x3 ;  /* 0x00000003ff087424 */ /* 0x000fc600078e00ff */
[----:B------:R-:W-:Y:S02]  /*1b50*/  LOP3.LUT R3, R3, 0x3f800000, RZ, 0xfc, !PT ;  /* 0x3f80000003037812 */ /* 0x000fe400078efcff */
[----:B------:R-:W-:Y:S02]  /*1b60*/  SHF.L.U32 R8, R8, R11, RZ ;  /* 0x0000000b08087219 */ /* 0x000fe400000006ff */
[----:B------:R-:W0:Y:S02]  /*1b70*/  MUFU.RCP R6, R3 ;  /* 0x0000000300067308 */ /* 0x000e240000001000 */
[----:B0-----:R-:W-:-:S04]  /*1b80*/  FFMA R5, R3, R6, -1 ;  /* 0xbf80000003057423 */ /* 0x001fc80000000006 */
[----:B------:R-:W-:-:S04]  /*1b90*/  FADD.FTZ R5, -R5, -RZ ;  /* 0x800000ff05057221 */ /* 0x000fc80000010100 */
[CCC-:B------:R-:W-:Y:S01]  /*1ba0*/  FFMA.RM R7, R6.reuse, R5.reuse, R6.reuse ;  /* 0x0000000506077223 */ /* 0x1c0fe20000004006 */
[----:B------:R-:W-:-:S04]  /*1bb0*/  FFMA.RP R6, R6, R5, R6 ;  /* 0x0000000506067223 */ /* 0x000fc80000008006 */
[C---:B------:R-:W-:Y:S02]  /*1bc0*/  LOP3.LUT R5, R7.reuse, 0x7fffff, RZ, 0xc0, !PT ;  /* 0x007fffff07057812 */ /* 0x040fe400078ec0ff */
[----:B------:R-:W-:Y:S02]  /*1bd0*/  FSETP.NEU.FTZ.AND P0, PT, R7, R6, PT ;  /* 0x000000060700720b */ /* 0x000fe40003f1d000 */
[----:B------:R-:W-:Y:S02]  /*1be0*/  LOP3.LUT R5, R5, 0x800000, RZ, 0xfc, !PT ;  /* 0x0080000005057812 */ /* 0x000fe400078efcff */
[----:B------:R-:W-:Y:S02]  /*1bf0*/  SEL R6, RZ, 0xffffffff, !P0 ;  /* 0xffffffffff067807 */ /* 0x000fe40004000000 */
[----:B------:R-:W-:Y:S02]  /*1c00*/  LOP3.LUT R8, R8, R5, RZ, 0xc0, !PT ;  /* 0x0000000508087212 */ /* 0x000fe400078ec0ff */
[----:B------:R-:W-:-:S02]  /*1c10*/  IADD3 R6, PT, PT, -R6, RZ, RZ ;  /* 0x000000ff06067210 */ /* 0x000fc40007ffe1ff */
[-C--:B------:R-:W-:Y:S02]  /*1c20*/  SHF.R.U32.HI R8, RZ, R11.reuse, R8 ;  /* 0x0000000bff087219 */ /* 0x080fe40000011608 */
[----:B------:R-:W-:Y:S02]  /*1c30*/  LOP3.LUT P1, RZ, R6, R11, R5, 0xf8, !PT ;  /* 0x0000000b06ff7212 */ /* 0x000fe4000782f805 */
[C---:B------:R-:W-:Y:S02]  /*1c40*/  LOP3.LUT P0, RZ, R8.reuse, 0x1, RZ, 0xc0, !PT ;  /* 0x0000000108ff7812 */ /* 0x040fe4000780c0ff */
[----:B------:R-:W-:Y:S02]  /*1c50*/  LOP3.LUT P2, RZ, R8, 0x2, RZ, 0xc0, !PT ;  /* 0x0000000208ff7812 */ /* 0x000fe4000784c0ff */
[----:B------:R-:W-:Y:S02]  /*1c60*/  IADD3 R6, PT, PT, R9, -0xfc, RZ ;  /* 0xffffff0409067810 */ /* 0x000fe40007ffe0ff */
[----:B------:R-:W-:-:S02]  /*1c70*/  PLOP3.LUT P0, PT, P0, P1, P2, 0xe0, 0x0 ;  /* 0x000000000000781c */ /* 0x000fc40000703c20 */
[----:B------:R-:W-:Y:S02]  /*1c80*/  LOP3.LUT P1, RZ, R2, 0x7fffff, RZ, 0xc0, !PT ;  /* 0x007fffff02ff7812 */ /* 0x000fe4000782c0ff */
[----:B------:R-:W-:Y:S02]  /*1c90*/  SEL R3, RZ, 0x1, !P0 ;  /* 0x00000001ff037807 */ /* 0x000fe40004000000 */
[----:B------:R-:W-:Y:S02]  /*1ca0*/  SHF.R.U32.HI R5, RZ, R6, R5 ;  /* 0x00000006ff057219 */ /* 0x000fe40000011605 */
[----:B------:R-:W-:-:S04]  /*1cb0*/  IADD3 R3, PT, PT, -R3, RZ, RZ ;  /* 0x000000ff03037210 */ /* 0x000fc80007ffe1ff */
[----:B------:R-:W-:-:S13]  /*1cc0*/  ISETP.GE.AND P0, PT, R3, RZ, PT ;  /* 0x000000ff0300720c */ /* 0x000fda0003f06270 */
[----:B------:R-:W-:-:S05]  /*1cd0*/  @!P0 VIADD R5, R5, 0x1 ;  /* 0x0000000105058836 */ /* 0x000fca0000000000 */
[----:B------:R-:W-:-:S04]  /*1ce0*/  @!P1 SHF.L.U32 R5, R5, 0x1, RZ ;  /* 0x0000000105059819 */ /* 0x000fc800000006ff */
[----:B------:R-:W-:Y:S01]  /*1cf0*/  LOP3.LUT R5, R5, 0x80000000, R2, 0xf8, !PT ;  /* 0x8000000005057812 */ /* 0x000fe200078ef802 */
[----:B------:R-:W-:Y:S06]  /*1d00*/  BRA `(.L_x_28) ;  /* 0x0000000000047947 */ /* 0x000fec0003800000 */
.L_x_29:
[----:B------:R0:W1:Y:S02]  /*1d10*/  MUFU.RCP R5, R2 ;  /* 0x0000000200057308 */ /* 0x0000640000001000 */
.L_x_28:
[----:B------:R-:W-:Y:S05]  /*1d20*/  BSYNC.RECONVERGENT B1 ;  /* 0x0000000000017941 */ /* 0x000fea0003800200 */
.L_x_26:
[----:B01----:R-:W-:Y:S01]  /*1d30*/  MOV R2, R5 ;  /* 0x0000000500027202 */ /* 0x003fe20000000f00 */
[----:B------:R-:W-:-:S04]  /*1d40*/  HFMA2 R5, -RZ, RZ, 0, 0 ;  /* 0x00000000ff057431 */ /* 0x000fc800000001ff */
[----:B------:R-:W-:Y:S05]  /*1d50*/  RET.REL.NODEC R4 `(_Z21dynamic_gating_kernelPKfS0_S0_S0_S0_Pfiii) ;  /* 0xffffffe004a87950 */ /* 0x000fea0003c3ffff */
.L_x_30:
[----:B------:R-:W-:-:S00]  /*1d60*/  BRA `(.L_x_30) ;  /* 0xfffffffc00fc7947 */ /* 0x000fc0000383ffff */
[----:B------:R-:W-:-:S00]  /*1d70*/  NOP ;  /* 0x0000000000007918 */ /* 0x000fc00000000000 */
        /* <DEDUP_REMOVED lines=8> */
.L_x_31:


//--------------------- .nv.shared._Z21dynamic_gating_kernelPKfS0_S0_S0_S0_Pfiii --------------------------
	.section	.nv.shared._Z21dynamic_gating_kernelPKfS0_S0_S0_S0_Pfiii,"aw",@nobits
	.sectionflags	@""
	.align	16
	.zero		1024


//--------------------- .nv.shared.reserved.0     --------------------------
	.section	.nv.shared.reserved.0,"aw",@nobits
	.weak		__nv_reservedSMEM_offset_0_alias
	.size		__nv_reservedSMEM_offset_0_alias, 0, 64
	.other		__nv_reservedSMEM_offset_0_alias,@"STO_CUDA_RESERVED_SHARED STV_DEFAULT"
__nv_reservedSMEM_offset_0_alias:
	.zero		0
	.zero		64


//--------------------- .nv.constant0._Z21dynamic_gating_kernelPKfS0_S0_S0_S0_Pfiii --------------------------
	.section	.nv.constant0._Z21dynamic_gating_kernelPKfS0_S0_S0_S0_Pfiii,"a",@progbits
	.sectionflags	@""
	.align	4
.nv.constant0._Z21dynamic_gating_kernelPKfS0_S0_S0_S0_Pfiii:
	.zero		956


//--------------------- SYMBOLS --------------------------

	.type		.nv.reservedSmem.offset0,@object
	.size		.nv.reservedSmem.offset0,0x4
	.type		.nv.reservedSmem.cap,@object
	.size		.nv.reservedSmem.cap,0x4
